//
// Generated by NVIDIA NVVM Compiler
//
// Compiler Build ID: CL-36424714
// Cuda compilation tools, release 13.0, V13.0.88
// Based on NVVM 20.0.0
//

.version 9.0
.target sm_100
.address_size 64

	// .globl	_Z4initjP17curandStateXORWOW
.global .align 4 .b8 precalc_xorwow_matrix[102400];
.global .align 4 .b8 precalc_xorwow_offset_matrix[102400];
.global .align 4 .b8 mrg32k3aM1[2304];
.global .align 4 .b8 mrg32k3aM2[2304];
.global .align 4 .b8 mrg32k3aM1SubSeq[2016];
.global .align 4 .b8 mrg32k3aM2SubSeq[2016];
.global .align 4 .b8 mrg32k3aM1Seq[2304];
.global .align 4 .b8 mrg32k3aM2Seq[2304];
.const .align 8 .b8 __cr_lgamma_table[72];

.visible .entry _Z4initjP17curandStateXORWOW(
	.param .u32 _Z4initjP17curandStateXORWOW_param_0,
	.param .u64 .ptr .align 1 _Z4initjP17curandStateXORWOW_param_1
)
{
	.reg .pred 	%p<46>;
	.reg .b32 	%r<801>;
	.reg .b64 	%rd<30>;

	ld.param.u32 	%r364, [_Z4initjP17curandStateXORWOW_param_0];
	ld.param.u64 	%rd13, [_Z4initjP17curandStateXORWOW_param_1];
	cvta.to.global.u64 	%rd14, %rd13;
	mov.u32 	%r365, %ctaid.x;
	cvt.u64.u32 	%rd28, %r365;
	mul.wide.u32 	%rd15, %r365, 48;
	add.s64 	%rd2, %rd14, %rd15;
	xor.b32  	%r366, %r364, -1429050551;
	mul.lo.s32 	%r1, %r366, 1099087573;
	add.s32 	%r367, %r1, -638133224;
	add.s32 	%r368, %r1, 123456789;
	st.global.v2.u32 	[%rd2], {%r367, %r368};
	xor.b32  	%r369, %r1, 362436069;
	mov.b32 	%r370, -123459836;
	st.global.v2.u32 	[%rd2+8], {%r369, %r370};
	add.s32 	%r371, %r1, 5783321;
	mov.b32 	%r372, -589760388;
	st.global.v2.u32 	[%rd2+16], {%r372, %r371};
	setp.eq.s32 	%p1, %r365, 0;
	@%p1 bra 	$L__BB0_42;
	mov.b32 	%r613, 0;
	mov.u64 	%rd17, precalc_xorwow_matrix;
$L__BB0_2:
	and.b64  	%rd4, %rd28, 3;
	setp.eq.s64 	%p2, %rd4, 0;
	@%p2 bra 	$L__BB0_41;
	mul.wide.u32 	%rd16, %r613, 3200;
	add.s64 	%rd5, %rd17, %rd16;
	cvt.u32.u64 	%r3, %rd4;
	mov.b32 	%r614, 0;
$L__BB0_4:
	mov.b32 	%r627, 0;
	mov.u32 	%r628, %r627;
	mov.u32 	%r629, %r627;
	mov.u32 	%r630, %r627;
	mov.u32 	%r631, %r627;
	mov.u32 	%r620, %r627;
$L__BB0_5:
	mul.wide.u32 	%rd18, %r620, 4;
	add.s64 	%rd19, %rd2, %rd18;
	ld.global.u32 	%r11, [%rd19+4];
	shl.b32 	%r12, %r620, 5;
	mov.b32 	%r626, 0;
$L__BB0_6:
	.pragma "nounroll";
	shr.u32 	%r377, %r11, %r626;
	and.b32  	%r378, %r377, 1;
	setp.eq.b32 	%p3, %r378, 1;
	not.pred 	%p4, %p3;
	add.s32 	%r379, %r12, %r626;
	mul.lo.s32 	%r380, %r379, 5;
	mul.wide.u32 	%rd20, %r380, 4;
	add.s64 	%rd6, %rd5, %rd20;
	@%p4 bra 	$L__BB0_8;
	ld.global.u32 	%r381, [%rd6];
	xor.b32  	%r631, %r631, %r381;
	ld.global.u32 	%r382, [%rd6+4];
	xor.b32  	%r630, %r630, %r382;
	ld.global.u32 	%r383, [%rd6+8];
	xor.b32  	%r629, %r629, %r383;
	ld.global.u32 	%r384, [%rd6+12];
	xor.b32  	%r628, %r628, %r384;
	ld.global.u32 	%r385, [%rd6+16];
	xor.b32  	%r627, %r627, %r385;
$L__BB0_8:
	and.b32  	%r387, %r377, 2;
	setp.eq.s32 	%p5, %r387, 0;
	@%p5 bra 	$L__BB0_10;
	ld.global.u32 	%r388, [%rd6+20];
	xor.b32  	%r631, %r631, %r388;
	ld.global.u32 	%r389, [%rd6+24];
	xor.b32  	%r630, %r630, %r389;
	ld.global.u32 	%r390, [%rd6+28];
	xor.b32  	%r629, %r629, %r390;
	ld.global.u32 	%r391, [%rd6+32];
	xor.b32  	%r628, %r628, %r391;
	ld.global.u32 	%r392, [%rd6+36];
	xor.b32  	%r627, %r627, %r392;
$L__BB0_10:
	and.b32  	%r394, %r377, 4;
	setp.eq.s32 	%p6, %r394, 0;
	@%p6 bra 	$L__BB0_12;
	ld.global.u32 	%r395, [%rd6+40];
	xor.b32  	%r631, %r631, %r395;
	ld.global.u32 	%r396, [%rd6+44];
	xor.b32  	%r630, %r630, %r396;
	ld.global.u32 	%r397, [%rd6+48];
	xor.b32  	%r629, %r629, %r397;
	ld.global.u32 	%r398, [%rd6+52];
	xor.b32  	%r628, %r628, %r398;
	ld.global.u32 	%r399, [%rd6+56];
	xor.b32  	%r627, %r627, %r399;
$L__BB0_12:
	and.b32  	%r401, %r377, 8;
	setp.eq.s32 	%p7, %r401, 0;
	@%p7 bra 	$L__BB0_14;
	ld.global.u32 	%r402, [%rd6+60];
	xor.b32  	%r631, %r631, %r402;
	ld.global.u32 	%r403, [%rd6+64];
	xor.b32  	%r630, %r630, %r403;
	ld.global.u32 	%r404, [%rd6+68];
	xor.b32  	%r629, %r629, %r404;
	ld.global.u32 	%r405, [%rd6+72];
	xor.b32  	%r628, %r628, %r405;
	ld.global.u32 	%r406, [%rd6+76];
	xor.b32  	%r627, %r627, %r406;
$L__BB0_14:
	and.b32  	%r408, %r377, 16;
	setp.eq.s32 	%p8, %r408, 0;
	@%p8 bra 	$L__BB0_16;
	ld.global.u32 	%r409, [%rd6+80];
	xor.b32  	%r631, %r631, %r409;
	ld.global.u32 	%r410, [%rd6+84];
	xor.b32  	%r630, %r630, %r410;
	ld.global.u32 	%r411, [%rd6+88];
	xor.b32  	%r629, %r629, %r411;
	ld.global.u32 	%r412, [%rd6+92];
	xor.b32  	%r628, %r628, %r412;
	ld.global.u32 	%r413, [%rd6+96];
	xor.b32  	%r627, %r627, %r413;
$L__BB0_16:
	and.b32  	%r415, %r377, 32;
	setp.eq.s32 	%p9, %r415, 0;
	@%p9 bra 	$L__BB0_18;
	ld.global.u32 	%r416, [%rd6+100];
	xor.b32  	%r631, %r631, %r416;
	ld.global.u32 	%r417, [%rd6+104];
	xor.b32  	%r630, %r630, %r417;
	ld.global.u32 	%r418, [%rd6+108];
	xor.b32  	%r629, %r629, %r418;
	ld.global.u32 	%r419, [%rd6+112];
	xor.b32  	%r628, %r628, %r419;
	ld.global.u32 	%r420, [%rd6+116];
	xor.b32  	%r627, %r627, %r420;
$L__BB0_18:
	and.b32  	%r422, %r377, 64;
	setp.eq.s32 	%p10, %r422, 0;
	@%p10 bra 	$L__BB0_20;
	ld.global.u32 	%r423, [%rd6+120];
	xor.b32  	%r631, %r631, %r423;
	ld.global.u32 	%r424, [%rd6+124];
	xor.b32  	%r630, %r630, %r424;
	ld.global.u32 	%r425, [%rd6+128];
	xor.b32  	%r629, %r629, %r425;
	ld.global.u32 	%r426, [%rd6+132];
	xor.b32  	%r628, %r628, %r426;
	ld.global.u32 	%r427, [%rd6+136];
	xor.b32  	%r627, %r627, %r427;
$L__BB0_20:
	and.b32  	%r429, %r377, 128;
	setp.eq.s32 	%p11, %r429, 0;
	@%p11 bra 	$L__BB0_22;
	ld.global.u32 	%r430, [%rd6+140];
	xor.b32  	%r631, %r631, %r430;
	ld.global.u32 	%r431, [%rd6+144];
	xor.b32  	%r630, %r630, %r431;
	ld.global.u32 	%r432, [%rd6+148];
	xor.b32  	%r629, %r629, %r432;
	ld.global.u32 	%r433, [%rd6+152];
	xor.b32  	%r628, %r628, %r433;
	ld.global.u32 	%r434, [%rd6+156];
	xor.b32  	%r627, %r627, %r434;
$L__BB0_22:
	and.b32  	%r436, %r377, 256;
	setp.eq.s32 	%p12, %r436, 0;
	@%p12 bra 	$L__BB0_24;
	ld.global.u32 	%r437, [%rd6+160];
	xor.b32  	%r631, %r631, %r437;
	ld.global.u32 	%r438, [%rd6+164];
	xor.b32  	%r630, %r630, %r438;
	ld.global.u32 	%r439, [%rd6+168];
	xor.b32  	%r629, %r629, %r439;
	ld.global.u32 	%r440, [%rd6+172];
	xor.b32  	%r628, %r628, %r440;
	ld.global.u32 	%r441, [%rd6+176];
	xor.b32  	%r627, %r627, %r441;
$L__BB0_24:
	and.b32  	%r443, %r377, 512;
	setp.eq.s32 	%p13, %r443, 0;
	@%p13 bra 	$L__BB0_26;
	ld.global.u32 	%r444, [%rd6+180];
	xor.b32  	%r631, %r631, %r444;
	ld.global.u32 	%r445, [%rd6+184];
	xor.b32  	%r630, %r630, %r445;
	ld.global.u32 	%r446, [%rd6+188];
	xor.b32  	%r629, %r629, %r446;
	ld.global.u32 	%r447, [%rd6+192];
	xor.b32  	%r628, %r628, %r447;
	ld.global.u32 	%r448, [%rd6+196];
	xor.b32  	%r627, %r627, %r448;
$L__BB0_26:
	and.b32  	%r450, %r377, 1024;
	setp.eq.s32 	%p14, %r450, 0;
	@%p14 bra 	$L__BB0_28;
	ld.global.u32 	%r451, [%rd6+200];
	xor.b32  	%r631, %r631, %r451;
	ld.global.u32 	%r452, [%rd6+204];
	xor.b32  	%r630, %r630, %r452;
	ld.global.u32 	%r453, [%rd6+208];
	xor.b32  	%r629, %r629, %r453;
	ld.global.u32 	%r454, [%rd6+212];
	xor.b32  	%r628, %r628, %r454;
	ld.global.u32 	%r455, [%rd6+216];
	xor.b32  	%r627, %r627, %r455;
$L__BB0_28:
	and.b32  	%r457, %r377, 2048;
	setp.eq.s32 	%p15, %r457, 0;
	@%p15 bra 	$L__BB0_30;
	ld.global.u32 	%r458, [%rd6+220];
	xor.b32  	%r631, %r631, %r458;
	ld.global.u32 	%r459, [%rd6+224];
	xor.b32  	%r630, %r630, %r459;
	ld.global.u32 	%r460, [%rd6+228];
	xor.b32  	%r629, %r629, %r460;
	ld.global.u32 	%r461, [%rd6+232];
	xor.b32  	%r628, %r628, %r461;
	ld.global.u32 	%r462, [%rd6+236];
	xor.b32  	%r627, %r627, %r462;
$L__BB0_30:
	and.b32  	%r464, %r377, 4096;
	setp.eq.s32 	%p16, %r464, 0;
	@%p16 bra 	$L__BB0_32;
	ld.global.u32 	%r465, [%rd6+240];
	xor.b32  	%r631, %r631, %r465;
	ld.global.u32 	%r466, [%rd6+244];
	xor.b32  	%r630, %r630, %r466;
	ld.global.u32 	%r467, [%rd6+248];
	xor.b32  	%r629, %r629, %r467;
	ld.global.u32 	%r468, [%rd6+252];
	xor.b32  	%r628, %r628, %r468;
	ld.global.u32 	%r469, [%rd6+256];
	xor.b32  	%r627, %r627, %r469;
$L__BB0_32:
	and.b32  	%r471, %r377, 8192;
	setp.eq.s32 	%p17, %r471, 0;
	@%p17 bra 	$L__BB0_34;
	ld.global.u32 	%r472, [%rd6+260];
	xor.b32  	%r631, %r631, %r472;
	ld.global.u32 	%r473, [%rd6+264];
	xor.b32  	%r630, %r630, %r473;
	ld.global.u32 	%r474, [%rd6+268];
	xor.b32  	%r629, %r629, %r474;
	ld.global.u32 	%r475, [%rd6+272];
	xor.b32  	%r628, %r628, %r475;
	ld.global.u32 	%r476, [%rd6+276];
	xor.b32  	%r627, %r627, %r476;
$L__BB0_34:
	and.b32  	%r478, %r377, 16384;
	setp.eq.s32 	%p18, %r478, 0;
	@%p18 bra 	$L__BB0_36;
	ld.global.u32 	%r479, [%rd6+280];
	xor.b32  	%r631, %r631, %r479;
	ld.global.u32 	%r480, [%rd6+284];
	xor.b32  	%r630, %r630, %r480;
	ld.global.u32 	%r481, [%rd6+288];
	xor.b32  	%r629, %r629, %r481;
	ld.global.u32 	%r482, [%rd6+292];
	xor.b32  	%r628, %r628, %r482;
	ld.global.u32 	%r483, [%rd6+296];
	xor.b32  	%r627, %r627, %r483;
$L__BB0_36:
	and.b32  	%r485, %r377, 32768;
	setp.eq.s32 	%p19, %r485, 0;
	@%p19 bra 	$L__BB0_38;
	ld.global.u32 	%r486, [%rd6+300];
	xor.b32  	%r631, %r631, %r486;
	ld.global.u32 	%r487, [%rd6+304];
	xor.b32  	%r630, %r630, %r487;
	ld.global.u32 	%r488, [%rd6+308];
	xor.b32  	%r629, %r629, %r488;
	ld.global.u32 	%r489, [%rd6+312];
	xor.b32  	%r628, %r628, %r489;
	ld.global.u32 	%r490, [%rd6+316];
	xor.b32  	%r627, %r627, %r490;
$L__BB0_38:
	add.s32 	%r626, %r626, 16;
	setp.ne.s32 	%p20, %r626, 32;
	@%p20 bra 	$L__BB0_6;
	mad.lo.s32 	%r491, %r620, -31, %r12;
	add.s32 	%r620, %r491, 1;
	setp.ne.s32 	%p21, %r620, 5;
	@%p21 bra 	$L__BB0_5;
	st.global.u32 	[%rd2+4], %r631;
	st.global.u32 	[%rd2+8], %r630;
	st.global.u32 	[%rd2+12], %r629;
	st.global.u32 	[%rd2+16], %r628;
	st.global.u32 	[%rd2+20], %r627;
	add.s32 	%r614, %r614, 1;
	setp.lt.u32 	%p22, %r614, %r3;
	@%p22 bra 	$L__BB0_4;
$L__BB0_41:
	shr.u64 	%rd7, %rd28, 2;
	add.s32 	%r613, %r613, 1;
	setp.lt.u64 	%p23, %rd28, 4;
	mov.u64 	%rd28, %rd7;
	@%p23 bra 	$L__BB0_42;
	bra.uni 	$L__BB0_2;
$L__BB0_42:
	mov.b64 	%rd29, 10000;
	mov.b32 	%r707, 0;
	mov.u64 	%rd23, precalc_xorwow_offset_matrix;
$L__BB0_43:
	and.b64  	%rd9, %rd29, 3;
	setp.eq.s64 	%p24, %rd9, 0;
	@%p24 bra 	$L__BB0_82;
	mul.wide.u32 	%rd22, %r707, 3200;
	add.s64 	%rd10, %rd23, %rd22;
	cvt.u32.u64 	%r184, %rd9;
	mov.b32 	%r708, 0;
$L__BB0_45:
	mov.b32 	%r721, 0;
	mov.u32 	%r722, %r721;
	mov.u32 	%r723, %r721;
	mov.u32 	%r724, %r721;
	mov.u32 	%r725, %r721;
	mov.u32 	%r714, %r721;
$L__BB0_46:
	mul.wide.u32 	%rd24, %r714, 4;
	add.s64 	%rd25, %rd2, %rd24;
	ld.global.u32 	%r192, [%rd25+4];
	shl.b32 	%r193, %r714, 5;
	mov.b32 	%r720, 0;
$L__BB0_47:
	.pragma "nounroll";
	shr.u32 	%r496, %r192, %r720;
	and.b32  	%r497, %r496, 1;
	setp.eq.b32 	%p25, %r497, 1;
	not.pred 	%p26, %p25;
	add.s32 	%r498, %r193, %r720;
	mul.lo.s32 	%r499, %r498, 5;
	mul.wide.u32 	%rd26, %r499, 4;
	add.s64 	%rd11, %rd10, %rd26;
	@%p26 bra 	$L__BB0_49;
	ld.global.u32 	%r500, [%rd11];
	xor.b32  	%r725, %r725, %r500;
	ld.global.u32 	%r501, [%rd11+4];
	xor.b32  	%r724, %r724, %r501;
	ld.global.u32 	%r502, [%rd11+8];
	xor.b32  	%r723, %r723, %r502;
	ld.global.u32 	%r503, [%rd11+12];
	xor.b32  	%r722, %r722, %r503;
	ld.global.u32 	%r504, [%rd11+16];
	xor.b32  	%r721, %r721, %r504;
$L__BB0_49:
	and.b32  	%r506, %r496, 2;
	setp.eq.s32 	%p27, %r506, 0;
	@%p27 bra 	$L__BB0_51;
	ld.global.u32 	%r507, [%rd11+20];
	xor.b32  	%r725, %r725, %r507;
	ld.global.u32 	%r508, [%rd11+24];
	xor.b32  	%r724, %r724, %r508;
	ld.global.u32 	%r509, [%rd11+28];
	xor.b32  	%r723, %r723, %r509;
	ld.global.u32 	%r510, [%rd11+32];
	xor.b32  	%r722, %r722, %r510;
	ld.global.u32 	%r511, [%rd11+36];
	xor.b32  	%r721, %r721, %r511;
$L__BB0_51:
	and.b32  	%r513, %r496, 4;
	setp.eq.s32 	%p28, %r513, 0;
	@%p28 bra 	$L__BB0_53;
	ld.global.u32 	%r514, [%rd11+40];
	xor.b32  	%r725, %r725, %r514;
	ld.global.u32 	%r515, [%rd11+44];
	xor.b32  	%r724, %r724, %r515;
	ld.global.u32 	%r516, [%rd11+48];
	xor.b32  	%r723, %r723, %r516;
	ld.global.u32 	%r517, [%rd11+52];
	xor.b32  	%r722, %r722, %r517;
	ld.global.u32 	%r518, [%rd11+56];
	xor.b32  	%r721, %r721, %r518;
$L__BB0_53:
	and.b32  	%r520, %r496, 8;
	setp.eq.s32 	%p29, %r520, 0;
	@%p29 bra 	$L__BB0_55;
	ld.global.u32 	%r521, [%rd11+60];
	xor.b32  	%r725, %r725, %r521;
	ld.global.u32 	%r522, [%rd11+64];
	xor.b32  	%r724, %r724, %r522;
	ld.global.u32 	%r523, [%rd11+68];
	xor.b32  	%r723, %r723, %r523;
	ld.global.u32 	%r524, [%rd11+72];
	xor.b32  	%r722, %r722, %r524;
	ld.global.u32 	%r525, [%rd11+76];
	xor.b32  	%r721, %r721, %r525;
$L__BB0_55:
	and.b32  	%r527, %r496, 16;
	setp.eq.s32 	%p30, %r527, 0;
	@%p30 bra 	$L__BB0_57;
	ld.global.u32 	%r528, [%rd11+80];
	xor.b32  	%r725, %r725, %r528;
	ld.global.u32 	%r529, [%rd11+84];
	xor.b32  	%r724, %r724, %r529;
	ld.global.u32 	%r530, [%rd11+88];
	xor.b32  	%r723, %r723, %r530;
	ld.global.u32 	%r531, [%rd11+92];
	xor.b32  	%r722, %r722, %r531;
	ld.global.u32 	%r532, [%rd11+96];
	xor.b32  	%r721, %r721, %r532;
$L__BB0_57:
	and.b32  	%r534, %r496, 32;
	setp.eq.s32 	%p31, %r534, 0;
	@%p31 bra 	$L__BB0_59;
	ld.global.u32 	%r535, [%rd11+100];
	xor.b32  	%r725, %r725, %r535;
	ld.global.u32 	%r536, [%rd11+104];
	xor.b32  	%r724, %r724, %r536;
	ld.global.u32 	%r537, [%rd11+108];
	xor.b32  	%r723, %r723, %r537;
	ld.global.u32 	%r538, [%rd11+112];
	xor.b32  	%r722, %r722, %r538;
	ld.global.u32 	%r539, [%rd11+116];
	xor.b32  	%r721, %r721, %r539;
$L__BB0_59:
	and.b32  	%r541, %r496, 64;
	setp.eq.s32 	%p32, %r541, 0;
	@%p32 bra 	$L__BB0_61;
	ld.global.u32 	%r542, [%rd11+120];
	xor.b32  	%r725, %r725, %r542;
	ld.global.u32 	%r543, [%rd11+124];
	xor.b32  	%r724, %r724, %r543;
	ld.global.u32 	%r544, [%rd11+128];
	xor.b32  	%r723, %r723, %r544;
	ld.global.u32 	%r545, [%rd11+132];
	xor.b32  	%r722, %r722, %r545;
	ld.global.u32 	%r546, [%rd11+136];
	xor.b32  	%r721, %r721, %r546;
$L__BB0_61:
	and.b32  	%r548, %r496, 128;
	setp.eq.s32 	%p33, %r548, 0;
	@%p33 bra 	$L__BB0_63;
	ld.global.u32 	%r549, [%rd11+140];
	xor.b32  	%r725, %r725, %r549;
	ld.global.u32 	%r550, [%rd11+144];
	xor.b32  	%r724, %r724, %r550;
	ld.global.u32 	%r551, [%rd11+148];
	xor.b32  	%r723, %r723, %r551;
	ld.global.u32 	%r552, [%rd11+152];
	xor.b32  	%r722, %r722, %r552;
	ld.global.u32 	%r553, [%rd11+156];
	xor.b32  	%r721, %r721, %r553;
$L__BB0_63:
	and.b32  	%r555, %r496, 256;
	setp.eq.s32 	%p34, %r555, 0;
	@%p34 bra 	$L__BB0_65;
	ld.global.u32 	%r556, [%rd11+160];
	xor.b32  	%r725, %r725, %r556;
	ld.global.u32 	%r557, [%rd11+164];
	xor.b32  	%r724, %r724, %r557;
	ld.global.u32 	%r558, [%rd11+168];
	xor.b32  	%r723, %r723, %r558;
	ld.global.u32 	%r559, [%rd11+172];
	xor.b32  	%r722, %r722, %r559;
	ld.global.u32 	%r560, [%rd11+176];
	xor.b32  	%r721, %r721, %r560;
$L__BB0_65:
	and.b32  	%r562, %r496, 512;
	setp.eq.s32 	%p35, %r562, 0;
	@%p35 bra 	$L__BB0_67;
	ld.global.u32 	%r563, [%rd11+180];
	xor.b32  	%r725, %r725, %r563;
	ld.global.u32 	%r564, [%rd11+184];
	xor.b32  	%r724, %r724, %r564;
	ld.global.u32 	%r565, [%rd11+188];
	xor.b32  	%r723, %r723, %r565;
	ld.global.u32 	%r566, [%rd11+192];
	xor.b32  	%r722, %r722, %r566;
	ld.global.u32 	%r567, [%rd11+196];
	xor.b32  	%r721, %r721, %r567;
$L__BB0_67:
	and.b32  	%r569, %r496, 1024;
	setp.eq.s32 	%p36, %r569, 0;
	@%p36 bra 	$L__BB0_69;
	ld.global.u32 	%r570, [%rd11+200];
	xor.b32  	%r725, %r725, %r570;
	ld.global.u32 	%r571, [%rd11+204];
	xor.b32  	%r724, %r724, %r571;
	ld.global.u32 	%r572, [%rd11+208];
	xor.b32  	%r723, %r723, %r572;
	ld.global.u32 	%r573, [%rd11+212];
	xor.b32  	%r722, %r722, %r573;
	ld.global.u32 	%r574, [%rd11+216];
	xor.b32  	%r721, %r721, %r574;
$L__BB0_69:
	and.b32  	%r576, %r496, 2048;
	setp.eq.s32 	%p37, %r576, 0;
	@%p37 bra 	$L__BB0_71;
	ld.global.u32 	%r577, [%rd11+220];
	xor.b32  	%r725, %r725, %r577;
	ld.global.u32 	%r578, [%rd11+224];
	xor.b32  	%r724, %r724, %r578;
	ld.global.u32 	%r579, [%rd11+228];
	xor.b32  	%r723, %r723, %r579;
	ld.global.u32 	%r580, [%rd11+232];
	xor.b32  	%r722, %r722, %r580;
	ld.global.u32 	%r581, [%rd11+236];
	xor.b32  	%r721, %r721, %r581;
$L__BB0_71:
	and.b32  	%r583, %r496, 4096;
	setp.eq.s32 	%p38, %r583, 0;
	@%p38 bra 	$L__BB0_73;
	ld.global.u32 	%r584, [%rd11+240];
	xor.b32  	%r725, %r725, %r584;
	ld.global.u32 	%r585, [%rd11+244];
	xor.b32  	%r724, %r724, %r585;
	ld.global.u32 	%r586, [%rd11+248];
	xor.b32  	%r723, %r723, %r586;
	ld.global.u32 	%r587, [%rd11+252];
	xor.b32  	%r722, %r722, %r587;
	ld.global.u32 	%r588, [%rd11+256];
	xor.b32  	%r721, %r721, %r588;
$L__BB0_73:
	and.b32  	%r590, %r496, 8192;
	setp.eq.s32 	%p39, %r590, 0;
	@%p39 bra 	$L__BB0_75;
	ld.global.u32 	%r591, [%rd11+260];
	xor.b32  	%r725, %r725, %r591;
	ld.global.u32 	%r592, [%rd11+264];
	xor.b32  	%r724, %r724, %r592;
	ld.global.u32 	%r593, [%rd11+268];
	xor.b32  	%r723, %r723, %r593;
	ld.global.u32 	%r594, [%rd11+272];
	xor.b32  	%r722, %r722, %r594;
	ld.global.u32 	%r595, [%rd11+276];
	xor.b32  	%r721, %r721, %r595;
$L__BB0_75:
	and.b32  	%r597, %r496, 16384;
	setp.eq.s32 	%p40, %r597, 0;
	@%p40 bra 	$L__BB0_77;
	ld.global.u32 	%r598, [%rd11+280];
	xor.b32  	%r725, %r725, %r598;
	ld.global.u32 	%r599, [%rd11+284];
	xor.b32  	%r724, %r724, %r599;
	ld.global.u32 	%r600, [%rd11+288];
	xor.b32  	%r723, %r723, %r600;
	ld.global.u32 	%r601, [%rd11+292];
	xor.b32  	%r722, %r722, %r601;
	ld.global.u32 	%r602, [%rd11+296];
	xor.b32  	%r721, %r721, %r602;
$L__BB0_77:
	and.b32  	%r604, %r496, 32768;
	setp.eq.s32 	%p41, %r604, 0;
	@%p41 bra 	$L__BB0_79;
	ld.global.u32 	%r605, [%rd11+300];
	xor.b32  	%r725, %r725, %r605;
	ld.global.u32 	%r606, [%rd11+304];
	xor.b32  	%r724, %r724, %r606;
	ld.global.u32 	%r607, [%rd11+308];
	xor.b32  	%r723, %r723, %r607;
	ld.global.u32 	%r608, [%rd11+312];
	xor.b32  	%r722, %r722, %r608;
	ld.global.u32 	%r609, [%rd11+316];
	xor.b32  	%r721, %r721, %r609;
$L__BB0_79:
	add.s32 	%r720, %r720, 16;
	setp.ne.s32 	%p42, %r720, 32;
	@%p42 bra 	$L__BB0_47;
	mad.lo.s32 	%r610, %r714, -31, %r193;
	add.s32 	%r714, %r610, 1;
	setp.ne.s32 	%p43, %r714, 5;
	@%p43 bra 	$L__BB0_46;
	st.global.u32 	[%rd2+4], %r725;
	st.global.u32 	[%rd2+8], %r724;
	st.global.u32 	[%rd2+12], %r723;
	st.global.u32 	[%rd2+16], %r722;
	st.global.u32 	[%rd2+20], %r721;
	add.s32 	%r708, %r708, 1;
	setp.lt.u32 	%p44, %r708, %r184;
	@%p44 bra 	$L__BB0_45;
$L__BB0_82:
	shr.u64 	%rd29, %rd29, 2;
	add.s32 	%r707, %r707, 1;
	setp.ne.s32 	%p45, %r707, 7;
	@%p45 bra 	$L__BB0_43;
	add.s32 	%r611, %r1, -1308730520;
	st.global.u32 	[%rd2], %r611;
	mov.b32 	%r612, 0;
	st.global.v2.u32 	[%rd2+24], {%r612, %r612};
	st.global.u32 	[%rd2+32], %r612;
	mov.b64 	%rd27, 0;
	st.global.u64 	[%rd2+40], %rd27;
	ret;

}
	// .globl	_Z7randomsP17curandStateXORWOWPj
.visible .entry _Z7randomsP17curandStateXORWOWPj(
	.param .u64 .ptr .align 1 _Z7randomsP17curandStateXORWOWPj_param_0,
	.param .u64 .ptr .align 1 _Z7randomsP17curandStateXORWOWPj_param_1
)
{
	.reg .b32 	%r<21>;
	.reg .b64 	%rd<9>;

	ld.param.u64 	%rd1, [_Z7randomsP17curandStateXORWOWPj_param_0];
	ld.param.u64 	%rd2, [_Z7randomsP17curandStateXORWOWPj_param_1];
	cvta.to.global.u64 	%rd3, %rd2;
	cvta.to.global.u64 	%rd4, %rd1;
	mov.u32 	%r1, %ctaid.x;
	mul.wide.u32 	%rd5, %r1, 48;
	add.s64 	%rd6, %rd4, %rd5;
	ld.global.v2.u32 	{%r2, %r3}, [%rd6];
	shr.u32 	%r4, %r3, 2;
	xor.b32  	%r5, %r4, %r3;
	ld.global.v2.u32 	{%r6, %r7}, [%rd6+8];
	ld.global.v2.u32 	{%r8, %r9}, [%rd6+16];
	st.global.v2.u32 	[%rd6+8], {%r7, %r8};
	shl.b32 	%r10, %r9, 4;
	shl.b32 	%r11, %r5, 1;
	xor.b32  	%r12, %r11, %r10;
	xor.b32  	%r13, %r12, %r5;
	xor.b32  	%r14, %r13, %r9;
	st.global.v2.u32 	[%rd6+16], {%r9, %r14};
	add.s32 	%r15, %r2, 362437;
	st.global.v2.u32 	[%rd6], {%r15, %r6};
	add.s32 	%r16, %r14, %r15;
	mul.hi.u32 	%r17, %r16, 1374389535;
	shr.u32 	%r18, %r17, 5;
	mul.lo.s32 	%r19, %r18, 100;
	sub.s32 	%r20, %r16, %r19;
	mul.wide.u32 	%rd7, %r1, 4;
	add.s64 	%rd8, %rd3, %rd7;
	st.global.u32 	[%rd8], %r20;
	ret;

}


// ===== COMPILED SASS (sm_100) =====

	.target	sm_100

	.elftype	@"ET_EXEC"


//--------------------- .note.nv.tkinfo           --------------------------
	.section	.note.nv.tkinfo,"",@"SHT_NOTE"
	.sectionflags	@"SHF_NOTE_NV_TKINFO"
	.tkinfo
        /*0018*/ 	.word	0x00000002
        /*0030*/ 	.string	""
        /*0030*/ 	.string	"ptxas"
        /*0030*/ 	.string	"Cuda compilation tools, release 13.0, V13.0.88"
        /*0030*/ 	.string	"Build cuda_13.0.r13.0/compiler.36424714_0"
        /*0030*/ 	.string	"-arch sm_100 -m 64 "



//--------------------- .note.nv.cuinfo           --------------------------
	.section	.note.nv.cuinfo,"",@"SHT_NOTE"
	.sectionflags	@"SHF_NOTE_NV_CUINFO"
        /*0018*/ 	.short	0x0002
        /*001a*/ 	.short	0x0064
        /*001c*/ 	.short	0x0082
	.zero		2


//--------------------- .nv.info                  --------------------------
	.section	.nv.info,"",@"SHT_CUDA_INFO"
	.align	4


	//----- nvinfo : EIATTR_REGCOUNT
	.align		4
        /*0000*/ 	.byte	0x04, 0x2f
        /*0002*/ 	.short	(.L_10 - .L_9)
	.align		4
.L_9:
        /*0004*/ 	.word	index@(_Z4initjP17curandStateXORWOW)
        /*0008*/ 	.word	0x0000001f


	//----- nvinfo : EIATTR_FRAME_SIZE
	.align		4
.L_10:
        /*000c*/ 	.byte	0x04, 0x11
        /*000e*/ 	.short	(.L_12 - .L_11)
	.align		4
.L_11:
        /*0010*/ 	.word	index@(_Z4initjP17curandStateXORWOW)
        /*0014*/ 	.word	0x00000000


	//----- nvinfo : EIATTR_REGCOUNT
	.align		4
.L_12:
        /*0018*/ 	.byte	0x04, 0x2f
        /*001a*/ 	.short	(.L_14 - .L_13)
	.align		4
.L_13:
        /*001c*/ 	.word	index@(_Z7randomsP17curandStateXORWOWPj)
        /*0020*/ 	.word	0x00000016


	//----- nvinfo : EIATTR_FRAME_SIZE
	.align		4
.L_14:
        /*0024*/ 	.byte	0x04, 0x11
        /*0026*/ 	.short	(.L_16 - .L_15)
	.align		4
.L_15:
        /*0028*/ 	.word	index@(_Z7randomsP17curandStateXORWOWPj)
        /*002c*/ 	.word	0x00000000


	//----- nvinfo : EIATTR_MIN_STACK_SIZE
	.align		4
.L_16:
        /*0030*/ 	.byte	0x04, 0x12
        /*0032*/ 	.short	(.L_18 - .L_17)
	.align		4
.L_17:
        /*0034*/ 	.word	index@(_Z7randomsP17curandStateXORWOWPj)
        /*0038*/ 	.word	0x00000000


	//----- nvinfo : EIATTR_MIN_STACK_SIZE
	.align		4
.L_18:
        /*003c*/ 	.byte	0x04, 0x12
        /*003e*/ 	.short	(.L_20 - .L_19)
	.align		4
.L_19:
        /*0040*/ 	.word	index@(_Z4initjP17curandStateXORWOW)
        /*0044*/ 	.word	0x00000000
.L_20:


//--------------------- .nv.compat                --------------------------
	.section	.nv.compat,"",@"SHT_CUDA_COMPAT_INFO"
	.align	4
        /*0000*/ 	.byte	0x02, 0x09, 0x00, 0x00, 0x02, 0x02, 0x01, 0x00, 0x02, 0x05, 0x05, 0x00, 0x03, 0x07, 0x01, 0x01
        /*0010*/ 	.byte	0x02, 0x03, 0x00, 0x00, 0x02, 0x06, 0x01, 0x00, 0x04, 0x0b, 0x08, 0x00, 0x09, 0x00, 0x00, 0x00
        /*0020*/ 	.byte	0x00, 0x00, 0x00, 0x00


//--------------------- .nv.info._Z7randomsP17curandStateXORWOWPj --------------------------
	.section	.nv.info._Z7randomsP17curandStateXORWOWPj,"",@"SHT_CUDA_INFO"
	.sectionflags	@""
	.align	4


	//----- nvinfo : EIATTR_CUDA_API_VERSION
	.align		4
        /*0000*/ 	.byte	0x04, 0x37
        /*0002*/ 	.short	(.L_22 - .L_21)
.L_21:
        /*0004*/ 	.word	0x00000082


	//----- nvinfo : EIATTR_KPARAM_INFO
	.align		4
.L_22:
        /*0008*/ 	.byte	0x04, 0x17
        /*000a*/ 	.short	(.L_24 - .L_23)
.L_23:
        /*000c*/ 	.word	0x00000000
        /*0010*/ 	.short	0x0001
        /*0012*/ 	.short	0x0008
        /*0014*/ 	.byte	0x00, 0xf5, 0x21, 0x00


	//----- nvinfo : EIATTR_KPARAM_INFO
	.align		4
.L_24:
        /*0018*/ 	.byte	0x04, 0x17
        /*001a*/ 	.short	(.L_26 - .L_25)
.L_25:
        /*001c*/ 	.word	0x00000000
        /*0020*/ 	.short	0x0000
        /*0022*/ 	.short	0x0000
        /*0024*/ 	.byte	0x00, 0xf5, 0x21, 0x00


	//----- nvinfo : EIATTR_SPARSE_MMA_MASK
	.align		4
.L_26:
        /*0028*/ 	.byte	0x03, 0x50
        /*002a*/ 	.short	0x0000


	//----- nvinfo : EIATTR_MAXREG_COUNT
	.align		4
        /*002c*/ 	.byte	0x03, 0x1b
        /*002e*/ 	.short	0x00ff


	//----- nvinfo : EIATTR_MERCURY_ISA_VERSION
	.align		4
        /*0030*/ 	.byte	0x03, 0x5f
        /*0032*/ 	.short	0x0101


	//----- nvinfo : EIATTR_VRC_CTA_INIT_COUNT
	.align		4
        /*0034*/ 	.byte	0x02, 0x4a
	.zero		1
	.zero		1


	//----- nvinfo : EIATTR_EXIT_INSTR_OFFSETS
	.align		4
        /*0038*/ 	.byte	0x04, 0x1c
        /*003a*/ 	.short	(.L_28 - .L_27)


	//   ....[0]....
.L_27:
        /*003c*/ 	.word	0x000001d0


	//----- nvinfo : EIATTR_CBANK_PARAM_SIZE
	.align		4
.L_28:
        /*0040*/ 	.byte	0x03, 0x19
        /*0042*/ 	.short	0x0010


	//----- nvinfo : EIATTR_PARAM_CBANK
	.align		4
        /*0044*/ 	.byte	0x04, 0x0a
        /*0046*/ 	.short	(.L_30 - .L_29)
	.align		4
.L_29:
        /*0048*/ 	.word	index@(.nv.constant0._Z7randomsP17curandStateXORWOWPj)
        /*004c*/ 	.short	0x0380
        /*004e*/ 	.short	0x0010


	//----- nvinfo : EIATTR_SW_WAR
	.align		4
.L_30:
        /*0050*/ 	.byte	0x04, 0x36
        /*0052*/ 	.short	(.L_32 - .L_31)
.L_31:
        /*0054*/ 	.word	0x00000008
.L_32:


//--------------------- .nv.info._Z4initjP17curandStateXORWOW --------------------------
	.section	.nv.info._Z4initjP17curandStateXORWOW,"",@"SHT_CUDA_INFO"
	.sectionflags	@""
	.align	4


	//----- nvinfo : EIATTR_CUDA_API_VERSION
	.align		4
        /*0000*/ 	.byte	0x04, 0x37
        /*0002*/ 	.short	(.L_34 - .L_33)
.L_33:
        /*0004*/ 	.word	0x00000082


	//----- nvinfo : EIATTR_KPARAM_INFO
	.align		4
.L_34:
        /*0008*/ 	.byte	0x04, 0x17
        /*000a*/ 	.short	(.L_36 - .L_35)
.L_35:
        /*000c*/ 	.word	0x00000000
        /*0010*/ 	.short	0x0001
        /*0012*/ 	.short	0x0008
        /*0014*/ 	.byte	0x00, 0xf5, 0x21, 0x00


	//----- nvinfo : EIATTR_KPARAM_INFO
	.align		4
.L_36:
        /*0018*/ 	.byte	0x04, 0x17
        /*001a*/ 	.short	(.L_38 - .L_37)
.L_37:
        /*001c*/ 	.word	0x00000000
        /*0020*/ 	.short	0x0000
        /*0022*/ 	.short	0x0000
        /*0024*/ 	.byte	0x00, 0xf0, 0x11, 0x00


	//----- nvinfo : EIATTR_SPARSE_MMA_MASK
	.align		4
.L_38:
        /*0028*/ 	.byte	0x03, 0x50
        /*002a*/ 	.short	0x0000


	//----- nvinfo : EIATTR_MAXREG_COUNT
	.align		4
        /*002c*/ 	.byte	0x03, 0x1b
        /*002e*/ 	.short	0x00ff


	//----- nvinfo : EIATTR_MERCURY_ISA_VERSION
	.align		4
        /*0030*/ 	.byte	0x03, 0x5f
        /*0032*/ 	.short	0x0101


	//----- nvinfo : EIATTR_VRC_CTA_INIT_COUNT
	.align		4
        /*0034*/ 	.byte	0x02, 0x4a
	.zero		1
	.zero		1


	//----- nvinfo : EIATTR_EXIT_INSTR_OFFSETS
	.align		4
        /*0038*/ 	.byte	0x04, 0x1c
        /*003a*/ 	.short	(.L_40 - .L_39)


	//   ....[0]....
.L_39:
        /*003c*/ 	.word	0x00001c00


	//----- nvinfo : EIATTR_CBANK_PARAM_SIZE
	.align		4
.L_40:
        /*0040*/ 	.byte	0x03, 0x19
        /*0042*/ 	.short	0x0010


	//----- nvinfo : EIATTR_PARAM_CBANK
	.align		4
        /*0044*/ 	.byte	0x04, 0x0a
        /*0046*/ 	.short	(.L_42 - .L_41)
	.align		4
.L_41:
        /*0048*/ 	.word	index@(.nv.constant0._Z4initjP17curandStateXORWOW)
        /*004c*/ 	.short	0x0380
        /*004e*/ 	.short	0x0010


	//----- nvinfo : EIATTR_SW_WAR
	.align		4
.L_42:
        /*0050*/ 	.byte	0x04, 0x36
        /*0052*/ 	.short	(.L_44 - .L_43)
.L_43:
        /*0054*/ 	.word	0x00000008
.L_44:


//--------------------- .nv.callgraph             --------------------------
	.section	.nv.callgraph,"",@"SHT_CUDA_CALLGRAPH"
	.align	4
	.sectionentsize	8
	.align		4
        /*0000*/ 	.word	0x00000000
	.align		4
        /*0004*/ 	.word	0xffffffff
	.align		4
        /*0008*/ 	.word	0x00000000
	.align		4
        /*000c*/ 	.word	0xfffffffe
	.align		4
        /*0010*/ 	.word	0x00000000
	.align		4
        /*0014*/ 	.word	0xfffffffd
	.align		4
        /*0018*/ 	.word	0x00000000
	.align		4
        /*001c*/ 	.word	0xfffffffc


//--------------------- .nv.constant4             --------------------------
	.section	.nv.constant4,"a",@progbits
	.align	8
	.align		8
.nv.constant4:
        /*0000*/ 	.dword	precalc_xorwow_matrix
	.align		8
        /*0008*/ 	.dword	precalc_xorwow_offset_matrix
	.align		8
        /*0010*/ 	.dword	mrg32k3aM1
	.align		8
        /*0018*/ 	.dword	mrg32k3aM2
	.align		8
        /*0020*/ 	.dword	mrg32k3aM1SubSeq
	.align		8
        /*0028*/ 	.dword	mrg32k3aM2SubSeq
	.align		8
        /*0030*/ 	.dword	mrg32k3aM1Seq
	.align		8
        /*0038*/ 	.dword	mrg32k3aM2Seq


//--------------------- .nv.constant3             --------------------------
	.section	.nv.constant3,"a",@progbits
	.align	8
.nv.constant3:
	.type		__cr_lgamma_table,@object
	.size		__cr_lgamma_table,(.L_8 - __cr_lgamma_table)
__cr_lgamma_table:
        /*0000*/ 	.byte	0x00, 0x00, 0x00, 0x00, 0x00, 0x00, 0x00, 0x00, 0x00, 0x00, 0x00, 0x00, 0x00, 0x00, 0x00, 0x00
        /*0010*/ 	.byte	0xef, 0x39, 0xfa, 0xfe, 0x42, 0x2e, 0xe6, 0x3f, 0x02, 0x20, 0x2a, 0xfa, 0x0b, 0xab, 0xfc, 0x3f
        /*0020*/ 	.byte	0xf9, 0x2c, 0x92, 0x7c, 0xa7, 0x6c, 0x09, 0x40, 0xc9, 0x79, 0x44, 0x3c, 0x64, 0x26, 0x13, 0x40
        /*0030*/ 	.byte	0xca, 0x01, 0xcf, 0x3a, 0x27, 0x51, 0x1a, 0x40, 0x30, 0xcc, 0x2d, 0xf3, 0xe1, 0x0c, 0x21, 0x40
        /*0040*/ 	.byte	0x0d, 0xb7, 0xfc, 0x82, 0x8e, 0x35, 0x25, 0x40
.L_8:


//--------------------- .text._Z7randomsP17curandStateXORWOWPj --------------------------
	.section	.text._Z7randomsP17curandStateXORWOWPj,"ax",@progbits
	.align	128
        .global         _Z7randomsP17curandStateXORWOWPj
        .type           _Z7randomsP17curandStateXORWOWPj,@function
        .size           _Z7randomsP17curandStateXORWOWPj,(.L_x_13 - _Z7randomsP17curandStateXORWOWPj)
        .other          _Z7randomsP17curandStateXORWOWPj,@"STO_CUDA_ENTRY STV_DEFAULT"
_Z7randomsP17curandStateXORWOWPj:
.text._Z7randomsP17curandStateXORWOWPj:
[----:B------:R-:W-:Y:S01]  /*0000*/  LDC R1, c[0x0][0x37c] ;  /* 0x0000df00ff017b82 */ /* 0x000fe20000000800 */
[----:B------:R-:W0:Y:S07]  /*0010*/  S2R R15, SR_CTAID.X ;  /* 0x00000000000f7919 */ /* 0x000e2e0000002500 */
[----:B------:R-:W0:Y:S01]  /*0020*/  LDC.64 R2, c[0x0][0x380] ;  /* 0x0000e000ff027b82 */ /* 0x000e220000000a00 */
[----:B------:R-:W1:Y:S01]  /*0030*/  LDCU.64 UR4, c[0x0][0x358] ;  /* 0x00006b00ff0477ac */ /* 0x000e620008000a00 */
[----:B0-----:R-:W-:-:S05]  /*0040*/  IMAD.WIDE.U32 R2, R15, 0x30, R2 ;  /* 0x000000300f027825 */ /* 0x001fca00078e0002 */
[----:B-1----:R-:W2:Y:S04]  /*0050*/  LDG.E.64 R10, desc[UR4][R2.64] ;  /* 0x00000004020a7981 */ /* 0x002ea8000c1e1b00 */
[----:B------:R-:W3:Y:S04]  /*0060*/  LDG.E.64 R6, desc[UR4][R2.64+0x10] ;  /* 0x0000100402067981 */ /* 0x000ee8000c1e1b00 */
[----:B------:R-:W4:Y:S01]  /*0070*/  LDG.E.64 R4, desc[UR4][R2.64+0x8] ;  /* 0x0000080402047981 */ /* 0x000f22000c1e1b00 */
[----:B--2---:R-:W-:Y:S02]  /*0080*/  SHF.R.U32.HI R0, RZ, 0x2, R11 ;  /* 0x00000002ff007819 */ /* 0x004fe4000001160b */
[----:B------:R-:W-:-:S02]  /*0090*/  IADD3 R10, PT, PT, R10, 0x587c5, RZ ;  /* 0x000587c50a0a7810 */ /* 0x000fc40007ffe0ff */
[----:B------:R-:W-:Y:S01]  /*00a0*/  LOP3.LUT R0, R0, R11, RZ, 0x3c, !PT ;  /* 0x0000000b00007212 */ /* 0x000fe200078e3cff */
[----:B---3--:R-:W-:Y:S01]  /*00b0*/  IMAD.SHL.U32 R9, R7, 0x10, RZ ;  /* 0x0000001007097824 */ /* 0x008fe200078e00ff */
[----:B------:R-:W-:Y:S01]  /*00c0*/  MOV R17, R6 ;  /* 0x0000000600117202 */ /* 0x000fe20000000f00 */
[----:B------:R-:W-:Y:S01]  /*00d0*/  IMAD.MOV.U32 R18, RZ, RZ, R7 ;  /* 0x000000ffff127224 */ /* 0x000fe200078e0007 */
[----:B----4-:R-:W-:Y:S01]  /*00e0*/  MOV R16, R5 ;  /* 0x0000000500107202 */ /* 0x010fe20000000f00 */
[----:B------:R-:W-:-:S04]  /*00f0*/  IMAD.SHL.U32 R8, R0, 0x2, RZ ;  /* 0x0000000200087824 */ /* 0x000fc800078e00ff */
[----:B------:R-:W-:Y:S01]  /*0100*/  STG.E.64 desc[UR4][R2.64+0x8], R16 ;  /* 0x0000081002007986 */ /* 0x000fe2000c101b04 */
[----:B------:R-:W-:Y:S02]  /*0110*/  LOP3.LUT R0, R0, R8, R9, 0x96, !PT ;  /* 0x0000000800007212 */ /* 0x000fe400078e9609 */
[----:B------:R-:W0:Y:S02]  /*0120*/  LDC.64 R8, c[0x0][0x388] ;  /* 0x0000e200ff087b82 */ /* 0x000e240000000a00 */
[----:B------:R-:W-:-:S05]  /*0130*/  LOP3.LUT R19, R0, R7, RZ, 0x3c, !PT ;  /* 0x0000000700137212 */ /* 0x000fca00078e3cff */
[----:B------:R-:W-:Y:S01]  /*0140*/  IMAD.IADD R0, R19, 0x1, R10 ;  /* 0x0000000113007824 */ /* 0x000fe200078e020a */
[----:B------:R-:W-:Y:S03]  /*0150*/  STG.E.64 desc[UR4][R2.64+0x10], R18 ;  /* 0x0000101202007986 */ /* 0x000fe6000c101b04 */
[----:B------:R-:W-:-:S05]  /*0160*/  IMAD.HI.U32 R11, R0, 0x51eb851f, RZ ;  /* 0x51eb851f000b7827 */ /* 0x000fca00078e00ff */
[----:B------:R-:W-:-:S05]  /*0170*/  SHF.R.U32.HI R11, RZ, 0x5, R11 ;  /* 0x00000005ff0b7819 */ /* 0x000fca000001160b */
[----:B------:R-:W-:Y:S01]  /*0180*/  IMAD R13, R11, -0x64, R0 ;  /* 0xffffff9c0b0d7824 */ /* 0x000fe200078e0200 */
[----:B------:R-:W-:Y:S01]  /*0190*/  MOV R11, R4 ;  /* 0x00000004000b7202 */ /* 0x000fe20000000f00 */
[----:B0-----:R-:W-:-:S04]  /*01a0*/  IMAD.WIDE.U32 R4, R15, 0x4, R8 ;  /* 0x000000040f047825 */ /* 0x001fc800078e0008 */
[----:B------:R-:W-:Y:S04]  /*01b0*/  STG.E.64 desc[UR4][R2.64], R10 ;  /* 0x0000000a02007986 */ /* 0x000fe8000c101b04 */
[----:B------:R-:W-:Y:S01]  /*01c0*/  STG.E desc[UR4][R4.64], R13 ;  /* 0x0000000d04007986 */ /* 0x000fe2000c101904 */
[----:B------:R-:W-:Y:S05]  /*01d0*/  EXIT ;  /* 0x000000000000794d */ /* 0x000fea0003800000 */
.L_x_0:
[----:B------:R-:W-:-:S00]  /*01e0*/  BRA `(.L_x_0) ;  /* 0xfffffffc00fc7947 */ /* 0x000fc0000383ffff */
[----:B------:R-:W-:-:S00]  /*01f0*/  NOP ;  /* 0x0000000000007918 */ /* 0x000fc00000000000 */
        /* <DEDUP_REMOVED lines=8> */
.L_x_13:


//--------------------- .text._Z4initjP17curandStateXORWOW --------------------------
	.section	.text._Z4initjP17curandStateXORWOW,"ax",@progbits
	.align	128
        .global         _Z4initjP17curandStateXORWOW
        .type           _Z4initjP17curandStateXORWOW,@function
        .size           _Z4initjP17curandStateXORWOW,(.L_x_14 - _Z4initjP17curandStateXORWOW)
        .other          _Z4initjP17curandStateXORWOW,@"STO_CUDA_ENTRY STV_DEFAULT"
_Z4initjP17curandStateXORWOW:
.text._Z4initjP17curandStateXORWOW:
[----:B------:R-:W-:Y:S01]  /*0000*/  LDC R1, c[0x0][0x37c] ;  /* 0x0000df00ff017b82 */ /* 0x000fe20000000800 */
[----:B------:R-:W0:Y:S07]  /*0010*/  S2R R0, SR_CTAID.X ;  /* 0x0000000000007919 */ /* 0x000e2e0000002500 */
[----:B------:R-:W1:Y:S01]  /*0020*/  LDC R4, c[0x0][0x380] ;  /* 0x0000e000ff047b82 */ /* 0x000e620000000800 */
[----:B------:R-:W2:Y:S01]  /*0030*/  LDCU.64 UR6, c[0x0][0x358] ;  /* 0x00006b00ff0677ac */ /* 0x000ea20008000a00 */
[----:B------:R-:W-:-:S02]  /*0040*/  IMAD.MOV.U32 R9, RZ, RZ, -0x75bd8fc ;  /* 0xf8a42704ff097424 */ /* 0x000fc400078e00ff */
[----:B------:R-:W-:-:S04]  /*0050*/  IMAD.MOV.U32 R10, RZ, RZ, -0x23270784 ;  /* 0xdcd8f87cff0a7424 */ /* 0x000fc800078e00ff */
[----:B------:R-:W3:Y:S01]  /*0060*/  LDC.64 R2, c[0x0][0x388] ;  /* 0x0000e200ff027b82 */ /* 0x000ee20000000a00 */
[----:B-1----:R-:W-:-:S05]  /*0070*/  LOP3.LUT R4, R4, 0xaad26b49, RZ, 0x3c, !PT ;  /* 0xaad26b4904047812 */ /* 0x002fca00078e3cff */
[----:B------:R-:W-:Y:S01]  /*0080*/  IMAD R4, R4, 0x4182bed5, RZ ;  /* 0x4182bed504047824 */ /* 0x000fe200078e02ff */
[C---:B0-----:R-:W-:Y:S01]  /*0090*/  ISETP.NE.AND P0, PT, R0.reuse, RZ, PT ;  /* 0x000000ff0000720c */ /* 0x041fe20003f05270 */
[----:B---3--:R-:W-:-:S03]  /*00a0*/  IMAD.WIDE.U32 R2, R0, 0x30, R2 ;  /* 0x0000003000027825 */ /* 0x008fc600078e0002 */
[C---:B------:R-:W-:Y:S01]  /*00b0*/  LOP3.LUT R8, R4.reuse, 0x159a55e5, RZ, 0x3c, !PT ;  /* 0x159a55e504087812 */ /* 0x040fe200078e3cff */
[C---:B------:R-:W-:Y:S02]  /*00c0*/  VIADD R6, R4.reuse, 0xd9f6dc18 ;  /* 0xd9f6dc1804067836 */ /* 0x040fe40000000000 */
[C---:B------:R-:W-:Y:S02]  /*00d0*/  VIADD R7, R4.reuse, 0x75bcd15 ;  /* 0x075bcd1504077836 */ /* 0x040fe40000000000 */
[----:B--2---:R0:W-:Y:S01]  /*00e0*/  STG.E.64 desc[UR6][R2.64+0x8], R8 ;  /* 0x0000080802007986 */ /* 0x0041e2000c101b06 */
[----:B------:R-:W-:-:S03]  /*00f0*/  VIADD R11, R4, 0x583f19 ;  /* 0x00583f19040b7836 */ /* 0x000fc60000000000 */
[----:B------:R0:W-:Y:S04]  /*0100*/  STG.E.64 desc[UR6][R2.64], R6 ;  /* 0x0000000602007986 */ /* 0x0001e8000c101b06 */
[----:B------:R0:W-:Y:S01]  /*0110*/  STG.E.64 desc[UR6][R2.64+0x10], R10 ;  /* 0x0000100a02007986 */ /* 0x0001e2000c101b06 */
[----:B------:R-:W-:Y:S05]  /*0120*/  @!P0 BRA `(.L_x_1) ;  /* 0x0000000c00488947 */ /* 0x000fea0003800000 */
[----:B------:R-:W-:Y:S02]  /*0130*/  IMAD.MOV.U32 R12, RZ, RZ, R0 ;  /* 0x000000ffff0c7224 */ /* 0x000fe400078e0000 */
[----:B------:R-:W-:Y:S02]  /*0140*/  IMAD.MOV.U32 R13, RZ, RZ, RZ ;  /* 0x000000ffff0d7224 */ /* 0x000fe400078e00ff */
[----:B------:R-:W-:-:S07]  /*0150*/  IMAD.MOV.U32 R14, RZ, RZ, RZ ;  /* 0x000000ffff0e7224 */ /* 0x000fce00078e00ff */
.L_x_6:
[----:B0-----:R-:W-:-:S04]  /*0160*/  LOP3.LUT R2, R12, 0x3, RZ, 0xc0, !PT ;  /* 0x000000030c027812 */ /* 0x001fc800078ec0ff */
[----:B------:R-:W-:-:S04]  /*0170*/  ISETP.NE.U32.AND P0, PT, R2, RZ, PT ;  /* 0x000000ff0200720c */ /* 0x000fc80003f05070 */
[----:B------:R-:W-:-:S13]  /*0180*/  ISETP.NE.AND.EX P0, PT, RZ, RZ, PT, P0 ;  /* 0x000000ffff00720c */ /* 0x000fda0003f05300 */
[----:B------:R-:W-:Y:S05]  /*0190*/  @!P0 BRA `(.L_x_2) ;  /* 0x0000000c00148947 */ /* 0x000fea0003800000 */
[----:B------:R-:W0:Y:S01]  /*01a0*/  LDC.64 R6, c[0x4][RZ] ;  /* 0x01000000ff067b82 */ /* 0x000e220000000a00 */
[----:B------:R-:W-:Y:S01]  /*01b0*/  UMOV UR4, URZ ;  /* 0x000000ff00047c82 */ /* 0x000fe20008000000 */
[----:B0-----:R-:W-:-:S07]  /*01c0*/  IMAD.WIDE.U32 R6, R14, 0xc80, R6 ;  /* 0x00000c800e067825 */ /* 0x001fce00078e0006 */
.L_x_5:
[----:B0-----:R-:W-:Y:S01]  /*01d0*/  IMAD.MOV.U32 R15, RZ, RZ, RZ ;  /* 0x000000ffff0f7224 */ /* 0x001fe200078e00ff */
[----:B------:R-:W-:Y:S01]  /*01e0*/  CS2R R2, SRZ ;  /* 0x0000000000027805 */ /* 0x000fe2000001ff00 */
[----:B------:R-:W-:Y:S01]  /*01f0*/  IMAD.MOV.U32 R16, RZ, RZ, RZ ;  /* 0x000000ffff107224 */ /* 0x000fe200078e00ff */
[----:B------:R-:W-:-:S07]  /*0200*/  CS2R R4, SRZ ;  /* 0x0000000000047805 */ /* 0x000fce000001ff00 */
.L_x_4:
[----:B------:R-:W0:Y:S02]  /*0210*/  LDC.64 R8, c[0x0][0x388] ;  /* 0x0000e200ff087b82 */ /* 0x000e240000000a00 */
[----:B0-----:R-:W-:-:S04]  /*0220*/  IMAD.WIDE.U32 R10, R0, 0x30, R8 ;  /* 0x00000030000a7825 */ /* 0x001fc800078e0008 */
[----:B------:R-:W-:-:S05]  /*0230*/  IMAD.WIDE.U32 R10, R16, 0x4, R10 ;  /* 0x00000004100a7825 */ /* 0x000fca00078e000a */
[----:B------:R0:W5:Y:S01]  /*0240*/  LDG.E R17, desc[UR6][R10.64+0x4] ;  /* 0x000004060a117981 */ /* 0x000162000c1e1900 */
[----:B------:R-:W-:-:S07]  /*0250*/  IMAD.MOV.U32 R18, RZ, RZ, RZ ;  /* 0x000000ffff127224 */ /* 0x000fce00078e00ff */
.L_x_3:
[----:B-----5:R-:W-:Y:S01]  /*0260*/  SHF.R.U32.HI R23, RZ, R18, R17 ;  /* 0x00000012ff177219 */ /* 0x020fe20000011611 */
[----:B0-----:R-:W-:-:S03]  /*0270*/  IMAD.SHL.U32 R11, R16, 0x20, RZ ;  /* 0x00000020100b7824 */ /* 0x001fc600078e00ff */
[----:B------:R-:W-:Y:S01]  /*0280*/  LOP3.LUT R19, R23, 0x1, RZ, 0xc0, !PT ;  /* 0x0000000117137812 */ /* 0x000fe200078ec0ff */
[----:B------:R-:W-:-:S03]  /*0290*/  IMAD.IADD R10, R11, 0x1, R18 ;  /* 0x000000010b0a7824 */ /* 0x000fc600078e0212 */
[----:B------:R-:W-:Y:S01]  /*02a0*/  ISETP.NE.U32.AND P0, PT, R19, 0x1, PT ;  /* 0x000000011300780c */ /* 0x000fe20003f05070 */
[----:B------:R-:W-:-:S03]  /*02b0*/  IMAD R11, R10, 0x5, RZ ;  /* 0x000000050a0b7824 */ /* 0x000fc600078e02ff */
[----:B------:R-:W-:Y:S01]  /*02c0*/  R2P PR, R23, 0x7e ;  /* 0x0000007e17007804 */ /* 0x000fe20000000000 */
[----:B------:R-:W-:-:S08]  /*02d0*/  IMAD.WIDE.U32 R10, R11, 0x4, R6 ;  /* 0x000000040b0a7825 */ /* 0x000fd000078e0006 */
[----:B------:R-:W2:Y:S04]  /*02e0*/  @!P0 LDG.E R20, desc[UR6][R10.64] ;  /* 0x000000060a148981 */ /* 0x000ea8000c1e1900 */
[----:B------:R-:W3:Y:S04]  /*02f0*/  @!P0 LDG.E R22, desc[UR6][R10.64+0x10] ;  /* 0x000010060a168981 */ /* 0x000ee8000c1e1900 */
[----:B------:R-:W4:Y:S04]  /*0300*/  @P1 LDG.E R24, desc[UR6][R10.64+0x14] ;  /* 0x000014060a181981 */ /* 0x000f28000c1e1900 */
[----:B------:R-:W4:Y:S04]  /*0310*/  @P2 LDG.E R26, desc[UR6][R10.64+0x28] ;  /* 0x000028060a1a2981 */ /* 0x000f28000c1e1900 */
[----:B------:R-:W4:Y:S04]  /*0320*/  @!P0 LDG.E R19, desc[UR6][R10.64+0x4] ;  /* 0x000004060a138981 */ /* 0x000f28000c1e1900 */
[----:B------:R-:W4:Y:S04]  /*0330*/  @!P0 LDG.E R21, desc[UR6][R10.64+0xc] ;  /* 0x00000c060a158981 */ /* 0x000f28000c1e1900 */
[----:B------:R-:W4:Y:S04]  /*0340*/  @P1 LDG.E R25, desc[UR6][R10.64+0x18] ;  /* 0x000018060a191981 */ /* 0x000f28000c1e1900 */
[----:B------:R-:W4:Y:S04]  /*0350*/  @P3 LDG.E R28, desc[UR6][R10.64+0x3c] ;  /* 0x00003c060a1c3981 */ /* 0x000f28000c1e1900 */
[----:B------:R-:W4:Y:S01]  /*0360*/  @P6 LDG.E R27, desc[UR6][R10.64+0x7c] ;  /* 0x00007c060a1b6981 */ /* 0x000f22000c1e1900 */
[----:B--2---:R-:W-:-:S03]  /*0370*/  @!P0 LOP3.LUT R15, R15, R20, RZ, 0x3c, !PT ;  /* 0x000000140f0f8212 */ /* 0x004fc600078e3cff */
[----:B------:R-:W2:Y:S01]  /*0380*/  @!P0 LDG.E R20, desc[UR6][R10.64+0x8] ;  /* 0x000008060a148981 */ /* 0x000ea2000c1e1900 */
[----:B---3--:R-:W-:-:S03]  /*0390*/  @!P0 LOP3.LUT R3, R3, R22, RZ, 0x3c, !PT ;  /* 0x0000001603038212 */ /* 0x008fc600078e3cff */
[----:B------:R-:W3:Y:S01]  /*03a0*/  @P1 LDG.E R22, desc[UR6][R10.64+0x24] ;  /* 0x000024060a161981 */ /* 0x000ee2000c1e1900 */
[----:B----4-:R-:W-:-:S03]  /*03b0*/  @P1 LOP3.LUT R15, R15, R24, RZ, 0x3c, !PT ;  /* 0x000000180f0f1212 */ /* 0x010fc600078e3cff */
[----:B------:R-:W4:Y:S01]  /*03c0*/  @P2 LDG.E R24, desc[UR6][R10.64+0x38] ;  /* 0x000038060a182981 */ /* 0x000f22000c1e1900 */
[----:B------:R-:W-:-:S03]  /*03d0*/  @P2 LOP3.LUT R15, R15, R26, RZ, 0x3c, !PT ;  /* 0x0000001a0f0f2212 */ /* 0x000fc600078e3cff */
[----:B------:R-:W4:Y:S01]  /*03e0*/  @P4 LDG.E R26, desc[UR6][R10.64+0x50] ;  /* 0x000050060a1a4981 */ /* 0x000f22000c1e1900 */
[----:B------:R-:W-:-:S03]  /*03f0*/  @!P0 LOP3.LUT R4, R4, R19, RZ, 0x3c, !PT ;  /* 0x0000001304048212 */ /* 0x000fc600078e3cff */
[----:B------:R-:W4:Y:S01]  /*0400*/  @P1 LDG.E R19, desc[UR6][R10.64+0x20] ;  /* 0x000020060a131981 */ /* 0x000f22000c1e1900 */
[----:B------:R-:W-:-:S03]  /*0410*/  @!P0 LOP3.LUT R2, R2, R21, RZ, 0x3c, !PT ;  /* 0x0000001502028212 */ /* 0x000fc600078e3cff */
[----:B------:R-:W4:Y:S01]  /*0420*/  @P2 LDG.E R21, desc[UR6][R10.64+0x2c] ;  /* 0x00002c060a152981 */ /* 0x000f22000c1e1900 */
[----:B------:R-:W-:-:S03]  /*0430*/  @P1 LOP3.LUT R4, R4, R25, RZ, 0x3c, !PT ;  /* 0x0000001904041212 */ /* 0x000fc600078e3cff */
[----:B------:R-:W4:Y:S01]  /*0440*/  @P2 LDG.E R25, desc[UR6][R10.64+0x34] ;  /* 0x000034060a192981 */ /* 0x000f22000c1e1900 */
[----:B--2---:R-:W-:-:S03]  /*0450*/  @!P0 LOP3.LUT R5, R5, R20, RZ, 0x3c, !PT ;  /* 0x0000001405058212 */ /* 0x004fc600078e3cff */
[----:B------:R-:W2:Y:S01]  /*0460*/  @P1 LDG.E R20, desc[UR6][R10.64+0x1c] ;  /* 0x00001c060a141981 */ /* 0x000ea2000c1e1900 */
[----:B---3--:R-:W-:-:S03]  /*0470*/  @P1 LOP3.LUT R3, R3, R22, RZ, 0x3c, !PT ;  /* 0x0000001603031212 */ /* 0x008fc600078e3cff */
[----:B------:R-:W3:Y:S01]  /*0480*/  @P2 LDG.E R22, desc[UR6][R10.64+0x30] ;  /* 0x000030060a162981 */ /* 0x000ee2000c1e1900 */
[----:B----4-:R-:W-:-:S03]  /*0490*/  @P2 LOP3.LUT R3, R3, R24, RZ, 0x3c, !PT ;  /* 0x0000001803032212 */ /* 0x010fc600078e3cff */
[----:B------:R-:W4:Y:S01]  /*04a0*/  @P3 LDG.E R24, desc[UR6][R10.64+0x4c] ;  /* 0x00004c060a183981 */ /* 0x000f22000c1e1900 */
[----:B------:R-:W-:-:S04]  /*04b0*/  @P3 LOP3.LUT R15, R15, R28, RZ, 0x3c, !PT ;  /* 0x0000001c0f0f3212 */ /* 0x000fc800078e3cff */
[----:B------:R-:W-:Y:S02]  /*04c0*/  @P4 LOP3.LUT R15, R15, R26, RZ, 0x3c, !PT ;  /* 0x0000001a0f0f4212 */ /* 0x000fe400078e3cff */
[----:B------:R-:W-:Y:S01]  /*04d0*/  @P1 LOP3.LUT R2, R2, R19, RZ, 0x3c, !PT ;  /* 0x0000001302021212 */ /* 0x000fe200078e3cff */
[----:B------:R-:W4:Y:S04]  /*04e0*/  @P5 LDG.E R26, desc[UR6][R10.64+0x64] ;  /* 0x000064060a1a5981 */ /* 0x000f28000c1e1900 */
[----:B------:R-:W4:Y:S01]  /*04f0*/  @P3 LDG.E R19, desc[UR6][R10.64+0x40] ;  /* 0x000040060a133981 */ /* 0x000f22000c1e1900 */
[----:B------:R-:W-:Y:S02]  /*0500*/  @P2 LOP3.LUT R4, R4, R21, RZ, 0x3c, !PT ;  /* 0x0000001504042212 */ /* 0x000fe400078e3cff */
[----:B------:R-:W-:Y:S01]  /*0510*/  @P2 LOP3.LUT R2, R2, R25, RZ, 0x3c, !PT ;  /* 0x0000001902022212 */ /* 0x000fe200078e3cff */
[----:B------:R-:W4:Y:S04]  /*0520*/  @P3 LDG.E R21, desc[UR6][R10.64+0x48] ;  /* 0x000048060a153981 */ /* 0x000f28000c1e1900 */
[----:B------:R-:W4:Y:S01]  /*0530*/  @P4 LDG.E R25, desc[UR6][R10.64+0x54] ;  /* 0x000054060a194981 */ /* 0x000f22000c1e1900 */
[----:B--2---:R-:W-:-:S03]  /*0540*/  @P1 LOP3.LUT R5, R5, R20, RZ, 0x3c, !PT ;  /* 0x0000001405051212 */ /* 0x004fc600078e3cff */
[----:B------:R-:W2:Y:S01]  /*0550*/  @P3 LDG.E R20, desc[UR6][R10.64+0x44] ;  /* 0x000044060a143981 */ /* 0x000ea2000c1e1900 */
[----:B---3--:R-:W-:-:S03]  /*0560*/  @P2 LOP3.LUT R5, R5, R22, RZ, 0x3c, !PT ;  /* 0x0000001605052212 */ /* 0x008fc600078e3cff */
[----:B------:R-:W3:Y:S01]  /*0570*/  @P4 LDG.E R22, desc[UR6][R10.64+0x58] ;  /* 0x000058060a164981 */ /* 0x000ee2000c1e1900 */
[----:B----4-:R-:W-:-:S03]  /*0580*/  @P3 LOP3.LUT R3, R3, R24, RZ, 0x3c, !PT ;  /* 0x0000001803033212 */ /* 0x010fc600078e3cff */
[----:B------:R-:W4:Y:S01]  /*0590*/  @P4 LDG.E R24, desc[UR6][R10.64+0x60] ;  /* 0x000060060a184981 */ /* 0x000f22000c1e1900 */
[----:B------:R-:W-:Y:S02]  /*05a0*/  LOP3.LUT P0, RZ, R23, 0x80, RZ, 0xc0, !PT ;  /* 0x0000008017ff7812 */ /* 0x000fe4000780c0ff */
[----:B------:R-:W-:Y:S02]  /*05b0*/  @P5 LOP3.LUT R15, R15, R26, RZ, 0x3c, !PT ;  /* 0x0000001a0f0f5212 */ /* 0x000fe400078e3cff */
[----:B------:R-:W4:Y:S01]  /*05c0*/  @P6 LDG.E R26, desc[UR6][R10.64+0x78] ;  /* 0x000078060a1a6981 */ /* 0x000f22000c1e1900 */
[----:B------:R-:W-:-:S03]  /*05d0*/  @P3 LOP3.LUT R4, R4, R19, RZ, 0x3c, !PT ;  /* 0x0000001304043212 */ /* 0x000fc600078e3cff */
[----:B------:R-:W4:Y:S01]  /*05e0*/  @P4 LDG.E R19, desc[UR6][R10.64+0x5c] ;  /* 0x00005c060a134981 */ /* 0x000f22000c1e1900 */
[----:B------:R-:W-:-:S03]  /*05f0*/  @P3 LOP3.LUT R2, R2, R21, RZ, 0x3c, !PT ;  /* 0x0000001502023212 */ /* 0x000fc600078e3cff */
[----:B------:R-:W4:Y:S01]  /*0600*/  @P5 LDG.E R21, desc[UR6][R10.64+0x68] ;  /* 0x000068060a155981 */ /* 0x000f22000c1e1900 */
[----:B------:R-:W-:-:S03]  /*0610*/  @P4 LOP3.LUT R4, R4, R25, RZ, 0x3c, !PT ;  /* 0x0000001904044212 */ /* 0x000fc600078e3cff */
[----:B------:R-:W4:Y:S01]  /*0620*/  @P5 LDG.E R25, desc[UR6][R10.64+0x70] ;  /* 0x000070060a195981 */ /* 0x000f22000c1e1900 */
[----:B--2---:R-:W-:-:S03]  /*0630*/  @P3 LOP3.LUT R5, R5, R20, RZ, 0x3c, !PT ;  /* 0x0000001405053212 */ /* 0x004fc600078e3cff */
[----:B------:R-:W2:Y:S01]  /*0640*/  @P5 LDG.E R20, desc[UR6][R10.64+0x6c] ;  /* 0x00006c060a145981 */ /* 0x000ea2000c1e1900 */
[----:B---3--:R-:W-:-:S03]  /*0650*/  @P4 LOP3.LUT R5, R5, R22, RZ, 0x3c, !PT ;  /* 0x0000001605054212 */ /* 0x008fc600078e3cff */
[----:B------:R-:W3:Y:S01]  /*0660*/  @P5 LDG.E R22, desc[UR6][R10.64+0x74] ;  /* 0x000074060a165981 */ /* 0x000ee2000c1e1900 */
[----:B----4-:R-:W-:-:S03]  /*0670*/  @P4 LOP3.LUT R3, R3, R24, RZ, 0x3c, !PT ;  /* 0x0000001803034212 */ /* 0x010fc600078e3cff */
[----:B------:R-:W4:Y:S01]  /*0680*/  @P0 LDG.E R24, desc[UR6][R10.64+0x8c] ;  /* 0x00008c060a180981 */ /* 0x000f22000c1e1900 */
[----:B------:R-:W-:-:S03]  /*0690*/  @P6 LOP3.LUT R15, R15, R26, RZ, 0x3c, !PT ;  /* 0x0000001a0f0f6212 */ /* 0x000fc600078e3cff */
        /* <DEDUP_REMOVED lines=13> */
[----:B------:R-:W-:Y:S02]  /*0770*/  @P6 LOP3.LUT R4, R4, R27, RZ, 0x3c, !PT ;  /* 0x0000001b04046212 */ /* 0x000fe400078e3cff */
[----:B------:R-:W-:Y:S02]  /*0780*/  @P6 LOP3.LUT R2, R2, R19, RZ, 0x3c, !PT ;  /* 0x0000001302026212 */ /* 0x000fe400078e3cff */
[----:B------:R-:W-:Y:S02]  /*0790*/  @P0 LOP3.LUT R4, R4, R21, RZ, 0x3c, !PT ;  /* 0x0000001504040212 */ /* 0x000fe400078e3cff */
[----:B------:R-:W-:Y:S02]  /*07a0*/  @P0 LOP3.LUT R2, R2, R25, RZ, 0x3c, !PT ;  /* 0x0000001902020212 */ /* 0x000fe400078e3cff */
[----:B--2---:R-:W-:Y:S02]  /*07b0*/  @P6 LOP3.LUT R5, R5, R20, RZ, 0x3c, !PT ;  /* 0x0000001405056212 */ /* 0x004fe400078e3cff */
[----:B---3--:R-:W-:-:S02]  /*07c0*/  @P6 LOP3.LUT R3, R3, R22, RZ, 0x3c, !PT ;  /* 0x0000001603036212 */ /* 0x008fc400078e3cff */
[----:B----4-:R-:W-:Y:S02]  /*07d0*/  @P0 LOP3.LUT R5, R5, R24, RZ, 0x3c, !PT ;  /* 0x0000001805050212 */ /* 0x010fe400078e3cff */
[----:B------:R-:W-:Y:S02]  /*07e0*/  @P0 LOP3.LUT R3, R3, R26, RZ, 0x3c, !PT ;  /* 0x0000001a03030212 */ /* 0x000fe400078e3cff */
[----:B------:R-:W-:-:S13]  /*07f0*/  R2P PR, R23.B1, 0x7f ;  /* 0x0000007f17007804 */ /* 0x000fda0000001000 */
[----:B------:R-:W2:Y:S04]  /*0800*/  @P0 LDG.E R20, desc[UR6][R10.64+0xa0] ;  /* 0x0000a0060a140981 */ /* 0x000ea8000c1e1900 */
[----:B------:R-:W3:Y:S04]  /*0810*/  @P1 LDG.E R24, desc[UR6][R10.64+0xb4] ;  /* 0x0000b4060a181981 */ /* 0x000ee8000c1e1900 */
[----:B------:R-:W4:Y:S04]  /*0820*/  @P2 LDG.E R26, desc[UR6][R10.64+0xc8] ;  /* 0x0000c8060a1a2981 */ /* 0x000f28000c1e1900 */
[----:B------:R-:W4:Y:S04]  /*0830*/  @P3 LDG.E R28, desc[UR6][R10.64+0xdc] ;  /* 0x0000dc060a1c3981 */ /* 0x000f28000c1e1900 */
[----:B------:R-:W4:Y:S04]  /*0840*/  @P0 LDG.E R21, desc[UR6][R10.64+0xa4] ;  /* 0x0000a4060a150981 */ /* 0x000f28000c1e1900 */
[----:B------:R-:W4:Y:S04]  /*0850*/  @P0 LDG.E R22, desc[UR6][R10.64+0xa8] ;  /* 0x0000a8060a160981 */ /* 0x000f28000c1e1900 */
        /* <DEDUP_REMOVED lines=22> */
[----:B------:R-:W-:Y:S02]  /*09c0*/  LOP3.LUT P0, RZ, R23, 0x8000, RZ, 0xc0, !PT ;  /* 0x0000800017ff7812 */ /* 0x000fe4000780c0ff */
[----:B----4-:R-:W-:Y:S01]  /*09d0*/  @P5 LOP3.LUT R15, R15, R26, RZ, 0x3c, !PT ;  /* 0x0000001a0f0f5212 */ /* 0x010fe200078e3cff */
[----:B------:R-:W4:Y:S04]  /*09e0*/  @P3 LDG.E R23, desc[UR6][R10.64+0xe0] ;  /* 0x0000e0060a173981 */ /* 0x000f28000c1e1900 */
[----:B------:R-:W2:Y:S01]  /*09f0*/  @P3 LDG.E R26, desc[UR6][R10.64+0xe4] ;  /* 0x0000e4060a1a3981 */ /* 0x000ea2000c1e1900 */
[----:B------:R-:W-:-:S03]  /*0a00*/  @P1 LOP3.LUT R4, R4, R21, RZ, 0x3c, !PT ;  /* 0x0000001504041212 */ /* 0x000fc600078e3cff */
        /* <DEDUP_REMOVED lines=9> */
[----:B---3--:R-:W-:-:S03]  /*0aa0*/  @P2 LOP3.LUT R3, R3, R24, RZ, 0x3c, !PT ;  /* 0x0000001803032212 */ /* 0x008fc600078e3cff */
[----:B------:R-:W3:Y:S01]  /*0ab0*/  @P4 LDG.E R24, desc[UR6][R10.64+0x100] ;  /* 0x000100060a184981 */ /* 0x000ee2000c1e1900 */
[----:B----4-:R-:W-:-:S03]  /*0ac0*/  @P3 LOP3.LUT R4, R4, R23, RZ, 0x3c, !PT ;  /* 0x0000001704043212 */ /* 0x010fc600078e3cff */
[----:B------:R-:W4:Y:S01]  /*0ad0*/  @P5 LDG.E R23, desc[UR6][R10.64+0x108] ;  /* 0x000108060a175981 */ /* 0x000f22000c1e1900 */
[----:B--2---:R-:W-:-:S03]  /*0ae0*/  @P2 LOP3.LUT R2, R2, R21, RZ, 0x3c, !PT ;  /* 0x0000001502022212 */ /* 0x004fc600078e3cff */
[----:B------:R-:W2:Y:S01]  /*0af0*/  @P4 LDG.E R21, desc[UR6][R10.64+0xfc] ;  /* 0x0000fc060a154981 */ /* 0x000ea2000c1e1900 */
[----:B------:R-:W-:-:S03]  /*0b00*/  @P2 LOP3.LUT R5, R5, R22, RZ, 0x3c, !PT ;  /* 0x0000001605052212 */ /* 0x000fc600078e3cff */
[----:B------:R-:W2:Y:S01]  /*0b10*/  @P4 LDG.E R22, desc[UR6][R10.64+0xf8] ;  /* 0x0000f8060a164981 */ /* 0x000ea2000c1e1900 */
[----:B------:R-:W-:Y:S02]  /*0b20*/  @P3 LOP3.LUT R5, R5, R26, RZ, 0x3c, !PT ;  /* 0x0000001a05053212 */ /* 0x000fe400078e3cff */
[----:B------:R-:W-:Y:S01]  /*0b30*/  @P3 LOP3.LUT R2, R2, R25, RZ, 0x3c, !PT ;  /* 0x0000001902023212 */ /* 0x000fe200078e3cff */
[----:B------:R-:W2:Y:S04]  /*0b40*/  @P5 LDG.E R26, desc[UR6][R10.64+0x10c] ;  /* 0x00010c060a1a5981 */ /* 0x000ea8000c1e1900 */
        /* <DEDUP_REMOVED lines=15> */
[----:B------:R-:W-:-:S03]  /*0c40*/  @P5 LOP3.LUT R5, R5, R26, RZ, 0x3c, !PT ;  /* 0x0000001a05055212 */ /* 0x000fc600078e3cff */
[----:B------:R-:W2:Y:S01]  /*0c50*/  @P0 LDG.E R26, desc[UR6][R10.64+0x134] ;  /* 0x000134060a1a0981 */ /* 0x000ea2000c1e1900 */
[----:B------:R-:W-:-:S03]  /*0c60*/  @P5 LOP3.LUT R2, R2, R25, RZ, 0x3c, !PT ;  /* 0x0000001902025212 */ /* 0x000fc600078e3cff */
[----:B------:R-:W2:Y:S01]  /*0c70*/  @P0 LDG.E R25, desc[UR6][R10.64+0x138] ;  /* 0x000138060a190981 */ /* 0x000ea2000c1e1900 */
[----:B------:R-:W-:-:S05]  /*0c80*/  VIADD R18, R18, 0x10 ;  /* 0x0000001012127836 */ /* 0x000fca0000000000 */
[----:B------:R-:W-:Y:S02]  /*0c90*/  ISETP.NE.AND P1, PT, R18, 0x20, PT ;  /* 0x000000201200780c */ /* 0x000fe40003f25270 */
[----:B------:R-:W-:Y:S02]  /*0ca0*/  @P5 LOP3.LUT R3, R3, R20, RZ, 0x3c, !PT ;  /* 0x0000001403035212 */ /* 0x000fe400078e3cff */
[----:B------:R-:W-:Y:S02]  /*0cb0*/  @P6 LOP3.LUT R4, R4, R19, RZ, 0x3c, !PT ;  /* 0x0000001304046212 */ /* 0x000fe400078e3cff */
[----:B---3--:R-:W-:Y:S02]  /*0cc0*/  @P6 LOP3.LUT R3, R3, R24, RZ, 0x3c, !PT ;  /* 0x0000001803036212 */ /* 0x008fe400078e3cff */
[----:B----4-:R-:W-:Y:S02]  /*0cd0*/  @P0 LOP3.LUT R4, R4, R23, RZ, 0x3c, !PT ;  /* 0x0000001704040212 */ /* 0x010fe400078e3cff */
[----:B------:R-:W-:-:S02]  /*0ce0*/  @P0 LOP3.LUT R3, R3, R28, RZ, 0x3c, !PT ;  /* 0x0000001c03030212 */ /* 0x000fc400078e3cff */
[----:B--2---:R-:W-:Y:S02]  /*0cf0*/  @P6 LOP3.LUT R2, R2, R21, RZ, 0x3c, !PT ;  /* 0x0000001502026212 */ /* 0x004fe400078e3cff */
[----:B------:R-:W-:-:S04]  /*0d00*/  @P6 LOP3.LUT R5, R5, R22, RZ, 0x3c, !PT ;  /* 0x0000001605056212 */ /* 0x000fc800078e3cff */
[----:B------:R-:W-:Y:S02]  /*0d10*/  @P0 LOP3.LUT R5, R5, R26, RZ, 0x3c, !PT ;  /* 0x0000001a05050212 */ /* 0x000fe400078e3cff */
[----:B------:R-:W-:Y:S01]  /*0d20*/  @P0 LOP3.LUT R2, R2, R25, RZ, 0x3c, !PT ;  /* 0x0000001902020212 */ /* 0x000fe200078e3cff */
[----:B------:R-:W-:Y:S06]  /*0d30*/  @P1 BRA `(.L_x_3) ;  /* 0xfffffff400481947 */ /* 0x000fec000383ffff */
[----:B------:R-:W-:-:S05]  /*0d40*/  VIADD R16, R16, 0x1 ;  /* 0x0000000110107836 */ /* 0x000fca0000000000 */
[----:B------:R-:W-:-:S13]  /*0d50*/  ISETP.NE.AND P0, PT, R16, 0x5, PT ;  /* 0x000000051000780c */ /* 0x000fda0003f05270 */
[----:B------:R-:W-:Y:S05]  /*0d60*/  @P0 BRA `(.L_x_4) ;  /* 0xfffffff400280947 */ /* 0x000fea000383ffff */
[----:B------:R-:W-:Y:S01]  /*0d70*/  UIADD3 UR4, UPT, UPT, UR4, 0x1, URZ ;  /* 0x0000000104047890 */ /* 0x000fe2000fffe0ff */
[----:B------:R-:W-:Y:S01]  /*0d80*/  LOP3.LUT R10, R12, 0x3, RZ, 0xc0, !PT ;  /* 0x000000030c0a7812 */ /* 0x000fe200078ec0ff */
[----:B------:R-:W-:-:S04]  /*0d90*/  IMAD.WIDE.U32 R8, R0, 0x30, R8 ;  /* 0x0000003000087825 */ /* 0x000fc800078e0008 */
[----:B------:R-:W-:Y:S01]  /*0da0*/  ISETP.LE.U32.AND P0, PT, R10, UR4, PT ;  /* 0x000000040a007c0c */ /* 0x000fe2000bf03070 */
[----:B------:R0:W-:Y:S04]  /*0db0*/  STG.E.64 desc[UR6][R8.64+0x8], R4 ;  /* 0x0000080408007986 */ /* 0x0001e8000c101b06 */
[----:B------:R0:W-:Y:S04]  /*0dc0*/  STG.E.64 desc[UR6][R8.64+0x10], R2 ;  /* 0x0000100208007986 */ /* 0x0001e8000c101b06 */
[----:B------:R0:W-:Y:S04]  /*0dd0*/  STG.E desc[UR6][R8.64+0x4], R15 ;  /* 0x0000040f08007986 */ /* 0x0001e8000c101906 */
[----:B------:R-:W-:Y:S05]  /*0de0*/  @!P0 BRA `(.L_x_5) ;  /* 0xfffffff000f88947 */ /* 0x000fea000383ffff */
.L_x_2:
[----:B------:R-:W-:Y:S01]  /*0df0*/  ISETP.GE.U32.AND P0, PT, R12, 0x4, PT ;  /* 0x000000040c00780c */ /* 0x000fe20003f06070 */
[----:B------:R-:W-:Y:S01]  /*0e00*/  VIADD R14, R14, 0x1 ;  /* 0x000000010e0e7836 */ /* 0x000fe20000000000 */
[--C-:B------:R-:W-:Y:S02]  /*0e10*/  SHF.R.U64 R12, R12, 0x2, R13.reuse ;  /* 0x000000020c0c7819 */ /* 0x100fe4000000120d */
[----:B------:R-:W-:Y:S02]  /*0e20*/  ISETP.GE.U32.AND.EX P0, PT, R13, RZ, PT, P0 ;  /* 0x000000ff0d00720c */ /* 0x000fe40003f06100 */
[----:B------:R-:W-:-:S11]  /*0e30*/  SHF.R.U32.HI R13, RZ, 0x2, R13 ;  /* 0x00000002ff0d7819 */ /* 0x000fd6000001160d */
[----:B------:R-:W-:Y:S05]  /*0e40*/  @P0 BRA `(.L_x_6) ;  /* 0xfffffff000c40947 */ /* 0x000fea000383ffff */
.L_x_1:
[----:B------:R-:W-:Y:S01]  /*0e50*/  IMAD.MOV.U32 R12, RZ, RZ, RZ ;  /* 0x000000ffff0c7224 */ /* 0x000fe200078e00ff */
[----:B------:R-:W-:Y:S01]  /*0e60*/  UMOV UR8, 0x2710 ;  /* 0x0000271000087882 */ /* 0x000fe20000000000 */
[----:B------:R-:W-:-:S05]  /*0e70*/  UMOV UR5, URZ ;  /* 0x000000ff00057c82 */ /* 0x000fca0008000000 */
.L_x_11:
[----:B------:R-:W-:-:S04]  /*0e80*/  ULOP3.LUT UR4, UR8, 0x3, URZ, 0xc0, !UPT ;  /* 0x0000000308047892 */ /* 0x000fc8000f8ec0ff */
[----:B------:R-:W-:-:S04]  /*0e90*/  UISETP.NE.U32.AND UP0, UPT, UR4, URZ, UPT ;  /* 0x000000ff0400728c */ /* 0x000fc8000bf05070 */
[----:B------:R-:W-:-:S09]  /*0ea0*/  UISETP.NE.AND.EX UP0, UPT, URZ, URZ, UPT, UP0 ;  /* 0x000000ffff00728c */ /* 0x000fd2000bf05300 */
[----:B-1----:R-:W-:Y:S05]  /*0eb0*/  BRA.U !UP0, `(.L_x_7) ;  /* 0x0000000d08147547 */ /* 0x002fea000b800000 */
[----:B0-----:R-:W0:Y:S01]  /*0ec0*/  LDC.64 R6, c[0x4][0x8] ;  /* 0x01000200ff067b82 */ /* 0x001e220000000a00 */
[----:B------:R-:W-:Y:S01]  /*0ed0*/  UMOV UR4, URZ ;  /* 0x000000ff00047c82 */ /* 0x000fe20008000000 */
[----:B0-----:R-:W-:-:S07]  /*0ee0*/  IMAD.WIDE.U32 R6, R12, 0xc80, R6 ;  /* 0x00000c800c067825 */ /* 0x001fce00078e0006 */
.L_x_10:
[----:B-1----:R-:W-:Y:S01]  /*0ef0*/  IMAD.MOV.U32 R13, RZ, RZ, RZ ;  /* 0x000000ffff0d7224 */ /* 0x002fe200078e00ff */
[----:B------:R-:W-:Y:S01]  /*0f00*/  CS2R R2, SRZ ;  /* 0x0000000000027805 */ /* 0x000fe2000001ff00 */
[----:B------:R-:W-:Y:S01]  /*0f10*/  IMAD.MOV.U32 R14, RZ, RZ, RZ ;  /* 0x000000ffff0e7224 */ /* 0x000fe200078e00ff */
[----:B------:R-:W-:-:S07]  /*0f20*/  CS2R R4, SRZ ;  /* 0x0000000000047805 */ /* 0x000fce000001ff00 */
.L_x_9:
[----:B------:R-:W0:Y:S02]  /*0f30*/  LDC.64 R8, c[0x0][0x388] ;  /* 0x0000e200ff087b82 */ /* 0x000e240000000a00 */
[----:B0-----:R-:W-:-:S04]  /*0f40*/  IMAD.WIDE.U32 R10, R0, 0x30, R8 ;  /* 0x00000030000a7825 */ /* 0x001fc800078e0008 */
[----:B------:R-:W-:-:S05]  /*0f50*/  IMAD.WIDE.U32 R10, R14, 0x4, R10 ;  /* 0x000000040e0a7825 */ /* 0x000fca00078e000a */
[----:B------:R0:W5:Y:S01]  /*0f60*/  LDG.E R15, desc[UR6][R10.64+0x4] ;  /* 0x000004060a0f7981 */ /* 0x000162000c1e1900 */
[----:B------:R-:W-:-:S07]  /*0f70*/  IMAD.MOV.U32 R16, RZ, RZ, RZ ;  /* 0x000000ffff107224 */ /* 0x000fce00078e00ff */
.L_x_8:
        /* <DEDUP_REMOVED lines=9> */
[----:B------:R-:W3:Y:S04]  /*1010*/  @P1 LDG.E R20, desc[UR6][R10.64+0x14] ;  /* 0x000014060a141981 */ /* 0x000ee8000c1e1900 */
[----:B------:R-:W4:Y:S04]  /*1020*/  @P2 LDG.E R22, desc[UR6][R10.64+0x28] ;  /* 0x000028060a162981 */ /* 0x000f28000c1e1900 */
[----:B------:R-:W4:Y:S04]  /*1030*/  @P3 LDG.E R24, desc[UR6][R10.64+0x3c] ;  /* 0x00003c060a183981 */ /* 0x000f28000c1e1900 */
[----:B------:R-:W4:Y:S04]  /*1040*/  @!P0 LDG.E R17, desc[UR6][R10.64+0x4] ;  /* 0x000004060a118981 */ /* 0x000f28000c1e1900 */
[----:B------:R-:W4:Y:S04]  /*1050*/  @!P0 LDG.E R19, desc[UR6][R10.64+0xc] ;  /* 0x00000c060a138981 */ /* 0x000f28000c1e1900 */
[----:B------:R-:W4:Y:S04]  /*1060*/  @P1 LDG.E R21, desc[UR6][R10.64+0x18] ;  /* 0x000018060a151981 */ /* 0x000f28000c1e1900 */
[----:B------:R-:W4:Y:S04]  /*1070*/  @P4 LDG.E R26, desc[UR6][R10.64+0x50] ;  /* 0x000050060a1a4981 */ /* 0x000f28000c1e1900 */
[----:B------:R-:W4:Y:S04]  /*1080*/  @P5 LDG.E R28, desc[UR6][R10.64+0x64] ;  /* 0x000064060a1c5981 */ /* 0x000f28000c1e1900 */
[----:B------:R-:W4:Y:S04]  /*1090*/  @P3 LDG.E R25, desc[UR6][R10.64+0x40] ;  /* 0x000040060a193981 */ /* 0x000f28000c1e1900 */
[----:B------:R-:W4:Y:S01]  /*10a0*/  @P3 LDG.E R27, desc[UR6][R10.64+0x48] ;  /* 0x000048060a1b3981 */ /* 0x000f22000c1e1900 */
[----:B--2---:R-:W-:-:S03]  /*10b0*/  @!P0 LOP3.LUT R13, R13, R18, RZ, 0x3c, !PT ;  /* 0x000000120d0d8212 */ /* 0x004fc600078e3cff */
[----:B------:R-:W2:Y:S01]  /*10c0*/  @!P0 LDG.E R18, desc[UR6][R10.64+0x8] ;  /* 0x000008060a128981 */ /* 0x000ea2000c1e1900 */
[----:B---3--:R-:W-:-:S03]  /*10d0*/  @P1 LOP3.LUT R13, R13, R20, RZ, 0x3c, !PT ;  /* 0x000000140d0d1212 */ /* 0x008fc600078e3cff */
[----:B------:R-:W3:Y:S01]  /*10e0*/  @!P0 LDG.E R20, desc[UR6][R10.64+0x10] ;  /* 0x000010060a148981 */ /* 0x000ee2000c1e1900 */
        /* <DEDUP_REMOVED lines=12> */
[----:B---3--:R-:W-:-:S03]  /*11b0*/  @!P0 LOP3.LUT R3, R3, R20, RZ, 0x3c, !PT ;  /* 0x0000001403038212 */ /* 0x008fc600078e3cff */
[----:B------:R-:W3:Y:S01]  /*11c0*/  @P2 LDG.E R20, desc[UR6][R10.64+0x38] ;  /* 0x000038060a142981 */ /* 0x000ee2000c1e1900 */
[----:B----4-:R-:W-:-:S03]  /*11d0*/  @P1 LOP3.LUT R5, R5, R22, RZ, 0x3c, !PT ;  /* 0x0000001605051212 */ /* 0x010fc600078e3cff */
[----:B------:R-:W4:Y:S01]  /*11e0*/  @P3 LDG.E R22, desc[UR6][R10.64+0x44] ;  /* 0x000044060a163981 */ /* 0x000f22000c1e1900 */
[----:B------:R-:W-:-:S03]  /*11f0*/  @P1 LOP3.LUT R3, R3, R24, RZ, 0x3c, !PT ;  /* 0x0000001803031212 */ /* 0x000fc600078e3cff */
[----:B------:R-:W4:Y:S01]  /*1200*/  @P6 LDG.E R24, desc[UR6][R10.64+0x78] ;  /* 0x000078060a186981 */ /* 0x000f22000c1e1900 */
[----:B------:R-:W-:Y:S02]  /*1210*/  LOP3.LUT P0, RZ, R23, 0x80, RZ, 0xc0, !PT ;  /* 0x0000008017ff7812 */ /* 0x000fe4000780c0ff */
[----:B------:R-:W-:Y:S02]  /*1220*/  @P4 LOP3.LUT R13, R13, R26, RZ, 0x3c, !PT ;  /* 0x0000001a0d0d4212 */ /* 0x000fe400078e3cff */
[----:B------:R-:W-:Y:S02]  /*1230*/  @P1 LOP3.LUT R2, R2, R17, RZ, 0x3c, !PT ;  /* 0x0000001102021212 */ /* 0x000fe400078e3cff */
[----:B------:R-:W-:Y:S01]  /*1240*/  @P5 LOP3.LUT R13, R13, R28, RZ, 0x3c, !PT ;  /* 0x0000001c0d0d5212 */ /* 0x000fe200078e3cff */
[----:B------:R-:W4:Y:S01]  /*1250*/  @P4 LDG.E R17, desc[UR6][R10.64+0x54] ;  /* 0x000054060a114981 */ /* 0x000f22000c1e1900 */
[----:B------:R-:W-:-:S03]  /*1260*/  @P2 LOP3.LUT R4, R4, R19, RZ, 0x3c, !PT ;  /* 0x0000001304042212 */ /* 0x000fc600078e3cff */
[----:B------:R-:W4:Y:S01]  /*1270*/  @P4 LDG.E R19, desc[UR6][R10.64+0x5c] ;  /* 0x00005c060a134981 */ /* 0x000f22000c1e1900 */
[----:B------:R-:W-:Y:S02]  /*1280*/  @P2 LOP3.LUT R2, R2, R21, RZ, 0x3c, !PT ;  /* 0x0000001502022212 */ /* 0x000fe400078e3cff */
[----:B------:R-:W-:Y:S01]  /*1290*/  @P3 LOP3.LUT R4, R4, R25, RZ, 0x3c, !PT ;  /* 0x0000001904043212 */ /* 0x000fe200078e3cff */
        /* <DEDUP_REMOVED lines=11> */
[----:B------:R-:W-:Y:S02]  /*1350*/  @P3 LOP3.LUT R2, R2, R27, RZ, 0x3c, !PT ;  /* 0x0000001b02023212 */ /* 0x000fe400078e3cff */
        /* <DEDUP_REMOVED lines=45> */
[----:B------:R-:W3:Y:S01]  /*1630*/  @P1 LDG.E R17, desc[UR6][R10.64+0xb8] ;  /* 0x0000b8060a111981 */ /* 0x000ee2000c1e1900 */
[----:B------:R-:W-:-:S03]  /*1640*/  @P0 LOP3.LUT R5, R5, R22, RZ, 0x3c, !PT ;  /* 0x0000001605050212 */ /* 0x000fc600078e3cff */
[----:B------:R-:W3:Y:S01]  /*1650*/  @P1 LDG.E R22, desc[UR6][R10.64+0xbc] ;  /* 0x0000bc060a161981 */ /* 0x000ee2000c1e1900 */
[----:B------:R-:W-:Y:S02]  /*1660*/  @P0 LOP3.LUT R3, R3, R24, RZ, 0x3c, !PT ;  /* 0x0000001803030212 */ /* 0x000fe400078e3cff */
[----:B------:R-:W-:Y:S01]  /*1670*/  LOP3.LUT P0, RZ, R23, 0x8000, RZ, 0xc0, !PT ;  /* 0x0000800017ff7812 */ /* 0x000fe2000780c0ff */
[----:B------:R-:W3:Y:S01]  /*1680*/  @P1 LDG.E R24, desc[UR6][R10.64+0xc4] ;  /* 0x0000c4060a181981 */ /* 0x000ee2000c1e1900 */
[----:B------:R-:W-:-:S03]  /*1690*/  @P2 LOP3.LUT R13, R13, R28, RZ, 0x3c, !PT ;  /* 0x0000001c0d0d2212 */ /* 0x000fc600078e3cff */
[----:B------:R-:W3:Y:S01]  /*16a0*/  @P2 LDG.E R23, desc[UR6][R10.64+0xd4] ;  /* 0x0000d4060a172981 */ /* 0x000ee2000c1e1900 */
[----:B------:R-:W-:-:S03]  /*16b0*/  @P3 LOP3.LUT R13, R13, R21, RZ, 0x3c, !PT ;  /* 0x000000150d0d3212 */ /* 0x000fc600078e3cff */
[----:B------:R-:W3:Y:S04]  /*16c0*/  @P2 LDG.E R21, desc[UR6][R10.64+0xcc] ;  /* 0x0000cc060a152981 */ /* 0x000ee8000c1e1900 */
[----:B------:R-:W3:Y:S01]  /*16d0*/  @P6 LDG.E R28, desc[UR6][R10.64+0x118] ;  /* 0x000118060a1c6981 */ /* 0x000ee2000c1e1900 */
[----:B------:R-:W-:-:S03]  /*16e0*/  @P4 LOP3.LUT R13, R13, R18, RZ, 0x3c, !PT ;  /* 0x000000120d0d4212 */ /* 0x000fc600078e3cff */
[----:B------:R-:W3:Y:S01]  /*16f0*/  @P2 LDG.E R18, desc[UR6][R10.64+0xd8] ;  /* 0x0000d8060a122981 */ /* 0x000ee2000c1e1900 */
[----:B--2---:R-:W-:-:S03]  /*1700*/  @P5 LOP3.LUT R13, R13, R20, RZ, 0x3c, !PT ;  /* 0x000000140d0d5212 */ /* 0x004fc600078e3cff */
[----:B------:R-:W2:Y:S01]  /*1710*/  @P3 LDG.E R20, desc[UR6][R10.64+0xe4] ;  /* 0x0000e4060a143981 */ /* 0x000ea2000c1e1900 */
[----:B----4-:R-:W-:-:S03]  /*1720*/  @P1 LOP3.LUT R2, R2, R19, RZ, 0x3c, !PT ;  /* 0x0000001302021212 */ /* 0x010fc600078e3cff */
[----:B------:R-:W4:Y:S01]  /*1730*/  @P3 LDG.E R19, desc[UR6][R10.64+0xe0] ;  /* 0x0000e0060a133981 */ /* 0x000f22000c1e1900 */
[----:B---3--:R-:W-:-:S03]  /*1740*/  @P1 LOP3.LUT R4, R4, R17, RZ, 0x3c, !PT ;  /* 0x0000001104041212 */ /* 0x008fc600078e3cff */
[----:B------:R-:W3:Y:S01]  /*1750*/  @P5 LDG.E R17, desc[UR6][R10.64+0x108] ;  /* 0x000108060a115981 */ /* 0x000ee2000c1e1900 */
[----:B------:R-:W-:-:S03]  /*1760*/  @P1 LOP3.LUT R5, R5, R22, RZ, 0x3c, !PT ;  /* 0x0000001605051212 */ /* 0x000fc600078e3cff */
[----:B------:R-:W3:Y:S01]  /*1770*/  @P3 LDG.E R22, desc[UR6][R10.64+0xec] ;  /* 0x0000ec060a163981 */ /* 0x000ee2000c1e1900 */
[----:B------:R-:W-:-:S03]  /*1780*/  @P1 LOP3.LUT R3, R3, R24, RZ, 0x3c, !PT ;  /* 0x0000001803031212 */ /* 0x000fc600078e3cff */
[----:B------:R-:W3:Y:S01]  /*1790*/  @P4 LDG.E R24, desc[UR6][R10.64+0xf8] ;  /* 0x0000f8060a184981 */ /* 0x000ee2000c1e1900 */
[----:B------:R-:W-:-:S03]  /*17a0*/  @P2 LOP3.LUT R2, R2, R23, RZ, 0x3c, !PT ;  /* 0x0000001702022212 */ /* 0x000fc600078e3cff */
[----:B------:R-:W3:Y:S01]  /*17b0*/  @P4 LDG.E R23, desc[UR6][R10.64+0xf4] ;  /* 0x0000f4060a174981 */ /* 0x000ee2000c1e1900 */
[----:B------:R-:W-:-:S03]  /*17c0*/  @P2 LOP3.LUT R4, R4, R21, RZ, 0x3c, !PT ;  /* 0x0000001504042212 */ /* 0x000fc600078e3cff */
[----:B------:R-:W3:Y:S01]  /*17d0*/  @P3 LDG.E R21, desc[UR6][R10.64+0xe8] ;  /* 0x0000e8060a153981 */ /* 0x000ee2000c1e1900 */
[----:B------:R-:W-:Y:S02]  /*17e0*/  @P2 LOP3.LUT R5, R5, R26, RZ, 0x3c, !PT ;  /* 0x0000001a05052212 */ /* 0x000fe400078e3cff */
[----:B------:R-:W-:Y:S01]  /*17f0*/  @P6 LOP3.LUT R13, R13, R28, RZ, 0x3c, !PT ;  /* 0x0000001c0d0d6212 */ /* 0x000fe200078e3cff */
        /* <DEDUP_REMOVED lines=14> */
[----:B------:R-:W-:Y:S02]  /*18e0*/  @P3 LOP3.LUT R2, R2, R21, RZ, 0x3c, !PT ;  /* 0x0000001502023212 */ /* 0x000fe400078e3cff */
[----:B------:R-:W-:Y:S01]  /*18f0*/  @P5 LOP3.LUT R4, R4, R17, RZ, 0x3c, !PT ;  /* 0x0000001104045212 */ /* 0x000fe200078e3cff */
[----:B------:R-:W3:Y:S01]  /*1900*/  @P6 LDG.E R21, desc[UR6][R10.64+0x11c] ;  /* 0x00011c060a156981 */ /* 0x000ee2000c1e1900 */
[----:B------:R-:W-:-:S03]  /*1910*/  @P4 LOP3.LUT R2, R2, R25, RZ, 0x3c, !PT ;  /* 0x0000001902024212 */ /* 0x000fc600078e3cff */
[----:B------:R-:W3:Y:S01]  /*1920*/  @P6 LDG.E R17, desc[UR6][R10.64+0x124] ;  /* 0x000124060a116981 */ /* 0x000ee2000c1e1900 */
[----:B------:R-:W-:Y:S02]  /*1930*/  @P0 LOP3.LUT R13, R13, R28, RZ, 0x3c, !PT ;  /* 0x0000001c0d0d0212 */ /* 0x000fe400078e3cff */
[----:B------:R-:W-:Y:S01]  /*1940*/  @P4 LOP3.LUT R3, R3, R26, RZ, 0x3c, !PT ;  /* 0x0000001a03034212 */ /* 0x000fe200078e3cff */
[----:B------:R-:W3:Y:S04]  /*1950*/  @P0 LDG.E R28, desc[UR6][R10.64+0x13c] ;  /* 0x00013c060a1c0981 */ /* 0x000ee8000c1e1900 */
[----:B------:R-:W3:Y:S04]  /*1960*/  @P0 LDG.E R26, desc[UR6][R10.64+0x134] ;  /* 0x000134060a1a0981 */ /* 0x000ee8000c1e1900 */
[----:B------:R-:W3:Y:S01]  /*1970*/  @P0 LDG.E R25, desc[UR6][R10.64+0x138] ;  /* 0x000138060a190981 */ /* 0x000ee2000c1e1900 */
[----:B------:R-:W-:-:S05]  /*1980*/  VIADD R16, R16, 0x10 ;  /* 0x0000001010107836 */ /* 0x000fca0000000000 */
[----:B------:R-:W-:Y:S02]  /*1990*/  ISETP.NE.AND P1, PT, R16, 0x20, PT ;  /* 0x000000201000780c */ /* 0x000fe40003f25270 */
[----:B------:R-:W-:Y:S02]  /*19a0*/  @P5 LOP3.LUT R5, R5, R18, RZ, 0x3c, !PT ;  /* 0x0000001205055212 */ /* 0x000fe400078e3cff */
[----:B--2---:R-:W-:Y:S02]  /*19b0*/  @P5 LOP3.LUT R3, R3, R20, RZ, 0x3c, !PT ;  /* 0x0000001403035212 */ /* 0x004fe400078e3cff */
[----:B----4-:R-:W-:Y:S02]  /*19c0*/  @P5 LOP3.LUT R2, R2, R19, RZ, 0x3c, !PT ;  /* 0x0000001302025212 */ /* 0x010fe400078e3cff */
[----:B---3--:R-:W-:Y:S02]  /*19d0*/  @P6 LOP3.LUT R5, R5, R22, RZ, 0x3c, !PT ;  /* 0x0000001605056212 */ /* 0x008fe400078e3cff */
[----:B------:R-:W-:-:S02]  /*19e0*/  @P6 LOP3.LUT R3, R3, R24, RZ, 0x3c, !PT ;  /* 0x0000001803036212 */ /* 0x000fc400078e3cff */
[----:B------:R-:W-:Y:S02]  /*19f0*/  @P6 LOP3.LUT R4, R4, R21, RZ, 0x3c, !PT ;  /* 0x0000001504046212 */ /* 0x000fe400078e3cff */
[----:B------:R-:W-:Y:S02]  /*1a00*/  @P6 LOP3.LUT R2, R2, R17, RZ, 0x3c, !PT ;  /* 0x0000001102026212 */ /* 0x000fe400078e3cff */
[----:B------:R-:W-:Y:S02]  /*1a10*/  @P0 LOP3.LUT R4, R4, R23, RZ, 0x3c, !PT ;  /* 0x0000001704040212 */ /* 0x000fe400078e3cff */
[----:B------:R-:W-:Y:S02]  /*1a20*/  @P0 LOP3.LUT R3, R3, R28, RZ, 0x3c, !PT ;  /* 0x0000001c03030212 */ /* 0x000fe400078e3cff */
[----:B------:R-:W-:Y:S02]  /*1a30*/  @P0 LOP3.LUT R5, R5, R26, RZ, 0x3c, !PT ;  /* 0x0000001a05050212 */ /* 0x000fe400078e3cff */
[----:B------:R-:W-:Y:S01]  /*1a40*/  @P0 LOP3.LUT R2, R2, R25, RZ, 0x3c, !PT ;  /* 0x0000001902020212 */ /* 0x000fe200078e3cff */
[----:B------:R-:W-:Y:S06]  /*1a50*/  @P1 BRA `(.L_x_8) ;  /* 0xfffffff400481947 */ /* 0x000fec000383ffff */
[----:B------:R-:W-:-:S05]  /*1a60*/  VIADD R14, R14, 0x1 ;  /* 0x000000010e0e7836 */ /* 0x000fca0000000000 */
[----:B------:R-:W-:-:S13]  /*1a70*/  ISETP.NE.AND P0, PT, R14, 0x5, PT ;  /* 0x000000050e00780c */ /* 0x000fda0003f05270 */
[----:B------:R-:W-:Y:S05]  /*1a80*/  @P0 BRA `(.L_x_9) ;  /* 0xfffffff400280947 */ /* 0x000fea000383ffff */
[----:B------:R-:W-:Y:S01]  /*1a90*/  IMAD.WIDE.U32 R8, R0, 0x30, R8 ;  /* 0x0000003000087825 */ /* 0x000fe200078e0008 */
[----:B------:R-:W-:Y:S02]  /*1aa0*/  ULOP3.LUT UR9, UR8, 0x3, URZ, 0xc0, !UPT ;  /* 0x0000000308097892 */ /* 0x000fe4000f8ec0ff */
[----:B------:R-:W-:Y:S02]  /*1ab0*/  UIADD3 UR4, UPT, UPT, UR4, 0x1, URZ ;  /* 0x0000000104047890 */ /* 0x000fe4000fffe0ff */
[----:B------:R1:W-:Y:S02]  /*1ac0*/  STG.E.64 desc[UR6][R8.64+0x8], R4 ;  /* 0x0000080408007986 */ /* 0x0003e4000c101b06 */
[----:B------:R-:W-:Y:S02]  /*1ad0*/  UISETP.GE.U32.AND UP0, UPT, UR4, UR9, UPT ;  /* 0x000000090400728c */ /* 0x000fe4000bf06070 */
[----:B------:R1:W-:Y:S04]  /*1ae0*/  STG.E.64 desc[UR6][R8.64+0x10], R2 ;  /* 0x0000100208007986 */ /* 0x0003e8000c101b06 */
[----:B------:R1:W-:Y:S03]  /*1af0*/  STG.E desc[UR6][R8.64+0x4], R13 ;  /* 0x0000040d08007986 */ /* 0x0003e6000c101906 */
[----:B------:R-:W-:Y:S05]  /*1b00*/  BRA.U !UP0, `(.L_x_10) ;  /* 0xfffffff108f87547 */ /* 0x000fea000b83ffff */
.L_x_7:
[----:B------:R-:W-:Y:S01]  /*1b10*/  VIADD R12, R12, 0x1 ;  /* 0x000000010c0c7836 */ /* 0x000fe20000000000 */
[----:B------:R-:W-:Y:S02]  /*1b20*/  USHF.R.U64 UR8, UR8, 0x2, UR5 ;  /* 0x0000000208087899 */ /* 0x000fe40008001205 */
[----:B------:R-:W-:Y:S02]  /*1b30*/  USHF.R.U32.HI UR5, URZ, 0x2, UR5 ;  /* 0x00000002ff057899 */ /* 0x000fe40008011605 */
[----:B------:R-:W-:-:S13]  /*1b40*/  ISETP.NE.AND P0, PT, R12, 0x7, PT ;  /* 0x000000070c00780c */ /* 0x000fda0003f05270 */
[----:B------:R-:W-:Y:S05]  /*1b50*/  @P0 BRA `(.L_x_11) ;  /* 0xfffffff000c80947 */ /* 0x000fea000383ffff */
[----:B01----:R-:W0:Y:S08]  /*1b60*/  LDC R4, c[0x0][0x380] ;  /* 0x0000e000ff047b82 */ /* 0x003e300000000800 */
[----:B------:R-:W1:Y:S01]  /*1b70*/  LDC.64 R2, c[0x0][0x388] ;  /* 0x0000e200ff027b82 */ /* 0x000e620000000a00 */
[----:B0-----:R-:W-:-:S05]  /*1b80*/  LOP3.LUT R4, R4, 0xaad26b49, RZ, 0x3c, !PT ;  /* 0xaad26b4904047812 */ /* 0x001fca00078e3cff */
[----:B------:R-:W-:Y:S02]  /*1b90*/  IMAD R4, R4, 0x4182bed5, RZ ;  /* 0x4182bed504047824 */ /* 0x000fe400078e02ff */
[----:B-1----:R-:W-:-:S04]  /*1ba0*/  IMAD.WIDE.U32 R2, R0, 0x30, R2 ;  /* 0x0000003000027825 */ /* 0x002fc800078e0002 */
[----:B------:R-:W-:Y:S01]  /*1bb0*/  VIADD R5, R4, 0xb1fe5b68 ;  /* 0xb1fe5b6804057836 */ /* 0x000fe20000000000 */
[----:B------:R-:W-:Y:S04]  /*1bc0*/  STG.E.64 desc[UR6][R2.64+0x18], RZ ;  /* 0x000018ff02007986 */ /* 0x000fe8000c101b06 */
[----:B------:R-:W-:Y:S04]  /*1bd0*/  STG.E desc[UR6][R2.64+0x20], RZ ;  /* 0x000020ff02007986 */ /* 0x000fe8000c101906 */
[----:B------:R-:W-:Y:S04]  /*1be0*/  STG.E.64 desc[UR6][R2.64+0x28], RZ ;  /* 0x000028ff02007986 */ /* 0x000fe8000c101b06 */
[----:B------:R-:W-:Y:S01]  /*1bf0*/  STG.E desc[UR6][R2.64], R5 ;  /* 0x0000000502007986 */ /* 0x000fe2000c101906 */
[----:B------:R-:W-:Y:S05]  /*1c00*/  EXIT ;  /* 0x000000000000794d */ /* 0x000fea0003800000 */
.L_x_12:
        /* <DEDUP_REMOVED lines=15> */
.L_x_14:


//--------------------- .nv.global.init           --------------------------
	.section	.nv.global.init,"aw",@progbits
	.align	4
.nv.global.init:
	.type		mrg32k3aM1SubSeq,@object
	.size		mrg32k3aM1SubSeq,(mrg32k3aM2SubSeq - mrg32k3aM1SubSeq)
mrg32k3aM1SubSeq:
        /*0000*/ 	.byte	0x0b, 0xcc, 0xee, 0x04, 0x73, 0x29, 0x8b, 0x6f, 0xf6, 0x53, 0x03, 0xf6, 0x23, 0xf6, 0xea, 0xda
        /* <DEDUP_REMOVED lines=125> */
	.type		mrg32k3aM2SubSeq,@object
	.size		mrg32k3aM2SubSeq,(mrg32k3aM1 - mrg32k3aM2SubSeq)
mrg32k3aM2SubSeq:
        /* <DEDUP_REMOVED lines=126> */
	.type		mrg32k3aM1,@object
	.size		mrg32k3aM1,(mrg32k3aM1Seq - mrg32k3aM1)
mrg32k3aM1:
        /* <DEDUP_REMOVED lines=144> */
	.type		mrg32k3aM1Seq,@object
	.size		mrg32k3aM1Seq,(mrg32k3aM2 - mrg32k3aM1Seq)
mrg32k3aM1Seq:
        /* <DEDUP_REMOVED lines=144> */
	.type		mrg32k3aM2,@object
	.size		mrg32k3aM2,(mrg32k3aM2Seq - mrg32k3aM2)
mrg32k3aM2:
        /* <DEDUP_REMOVED lines=144> */
	.type		mrg32k3aM2Seq,@object
	.size		mrg32k3aM2Seq,(precalc_xorwow_matrix - mrg32k3aM2Seq)
mrg32k3aM2Seq:
        /* <DEDUP_REMOVED lines=144> */
	.type		precalc_xorwow_matrix,@object
	.size		precalc_xorwow_matrix,(precalc_xorwow_offset_matrix - precalc_xorwow_matrix)
precalc_xorwow_matrix:
        /* <DEDUP_REMOVED lines=6400> */
	.type		precalc_xorwow_offset_matrix,@object
	.size		precalc_xorwow_offset_matrix,(.L_1 - precalc_xorwow_offset_matrix)
precalc_xorwow_offset_matrix:
        /* <DEDUP_REMOVED lines=6400> */
.L_1:


//--------------------- .nv.shared.reserved.0     --------------------------
	.section	.nv.shared.reserved.0,"aw",@nobits
	.weak		__nv_reservedSMEM_offset_0_alias
	.size		__nv_reservedSMEM_offset_0_alias, 0, 64
	.other		__nv_reservedSMEM_offset_0_alias,@"STO_CUDA_RESERVED_SHARED STV_DEFAULT"
__nv_reservedSMEM_offset_0_alias:
	.zero		0
	.zero		64


//--------------------- .nv.constant0._Z7randomsP17curandStateXORWOWPj --------------------------
	.section	.nv.constant0._Z7randomsP17curandStateXORWOWPj,"a",@progbits
	.sectionflags	@""
	.align	4
.nv.constant0._Z7randomsP17curandStateXORWOWPj:
	.zero		912


//--------------------- .nv.constant0._Z4initjP17curandStateXORWOW --------------------------
	.section	.nv.constant0._Z4initjP17curandStateXORWOW,"a",@progbits
	.sectionflags	@""
	.align	4
.nv.constant0._Z4initjP17curandStateXORWOW:
	.zero		912


//--------------------- SYMBOLS --------------------------

	.type		.nv.reservedSmem.offset0,@object
	.size		.nv.reservedSmem.offset0,0x4
